//
// Generated by NVIDIA NVVM Compiler
//
// Compiler Build ID: CL-36424714
// Cuda compilation tools, release 13.0, V13.0.88
// Based on NVVM 20.0.0
//

.version 9.0
.target sm_100
.address_size 64

	// .globl	_Z24warpBasedNearestNeighborPfPii
// _ZZ23perBlockNearestNeighborPfPiiE8blockMin has been demoted
// _ZZ23perBlockNearestNeighborPfPiiE13blockMinIndex has been demoted

.visible .entry _Z24warpBasedNearestNeighborPfPii(
	.param .u64 .ptr .align 1 _Z24warpBasedNearestNeighborPfPii_param_0,
	.param .u64 .ptr .align 1 _Z24warpBasedNearestNeighborPfPii_param_1,
	.param .u32 _Z24warpBasedNearestNeighborPfPii_param_2
)
{
	.reg .pred 	%p<87>;
	.reg .b32 	%r<108>;
	.reg .b32 	%f<99>;
	.reg .b64 	%rd<19>;

	ld.param.u64 	%rd4, [_Z24warpBasedNearestNeighborPfPii_param_0];
	ld.param.u64 	%rd3, [_Z24warpBasedNearestNeighborPfPii_param_1];
	ld.param.u32 	%r59, [_Z24warpBasedNearestNeighborPfPii_param_2];
	cvta.to.global.u64 	%rd1, %rd4;
	mov.u32 	%r1, %ctaid.x;
	mov.u32 	%r61, %tid.x;
	and.b32  	%r2, %r61, 31;
	setp.ge.s32 	%p19, %r2, %r59;
	mov.f32 	%f94, 0f7F7FFFFF;
	mov.b32 	%r103, -1;
	@%p19 bra 	$L__BB0_28;
	mul.lo.s32 	%r64, %r1, 3;
	mul.wide.u32 	%rd5, %r64, 4;
	add.s64 	%rd2, %rd1, %rd5;
	not.b32 	%r65, %r2;
	add.s32 	%r66, %r59, %r65;
	shr.u32 	%r67, %r66, 5;
	add.s32 	%r3, %r67, 1;
	and.b32  	%r4, %r3, 3;
	setp.lt.u32 	%p20, %r66, 96;
	mov.b32 	%r103, -1;
	mov.f32 	%f94, 0f7F7FFFFF;
	mov.u32 	%r94, %r2;
	@%p20 bra 	$L__BB0_21;
	or.b32  	%r101, %r2, 64;
	sub.s32 	%r100, %r2, %r1;
	mad.lo.s32 	%r99, %r2, 3, 192;
	sub.s32 	%r69, %r1, %r2;
	add.s32 	%r98, %r69, -96;
	and.b32  	%r70, %r3, 268435452;
	neg.s32 	%r97, %r70;
	mov.b32 	%r103, -1;
	mov.f32 	%f94, 0f7F7FFFFF;
$L__BB0_3:
	add.s32 	%r34, %r101, -64;
	setp.eq.s32 	%p21, %r98, -96;
	@%p21 bra 	$L__BB0_7;
	ld.global.f32 	%f32, [%rd2];
	add.s32 	%r71, %r99, -192;
	mul.wide.u32 	%rd6, %r71, 4;
	add.s64 	%rd7, %rd1, %rd6;
	ld.global.f32 	%f33, [%rd7];
	sub.f32 	%f34, %f32, %f33;
	ld.global.f32 	%f35, [%rd2+4];
	ld.global.f32 	%f36, [%rd7+4];
	sub.f32 	%f37, %f35, %f36;
	ld.global.f32 	%f38, [%rd2+8];
	ld.global.f32 	%f39, [%rd7+8];
	sub.f32 	%f40, %f38, %f39;
	mul.f32 	%f41, %f37, %f37;
	fma.rn.f32 	%f42, %f34, %f34, %f41;
	fma.rn.f32 	%f8, %f40, %f40, %f42;
	setp.lt.f32 	%p23, %f8, %f94;
	mov.pred 	%p79, -1;
	@%p23 bra 	$L__BB0_6;
	setp.eq.f32 	%p24, %f8, %f94;
	setp.lt.s32 	%p25, %r34, %r103;
	and.pred  	%p79, %p24, %p25;
$L__BB0_6:
	selp.b32 	%r103, %r34, %r103, %p79;
	selp.f32 	%f94, %f8, %f94, %p79;
$L__BB0_7:
	add.s32 	%r37, %r101, -32;
	setp.eq.s32 	%p26, %r98, -64;
	@%p26 bra 	$L__BB0_11;
	ld.global.f32 	%f43, [%rd2];
	add.s32 	%r72, %r99, -96;
	mul.wide.u32 	%rd8, %r72, 4;
	add.s64 	%rd9, %rd1, %rd8;
	ld.global.f32 	%f44, [%rd9];
	sub.f32 	%f45, %f43, %f44;
	ld.global.f32 	%f46, [%rd2+4];
	ld.global.f32 	%f47, [%rd9+4];
	sub.f32 	%f48, %f46, %f47;
	ld.global.f32 	%f49, [%rd2+8];
	ld.global.f32 	%f50, [%rd9+8];
	sub.f32 	%f51, %f49, %f50;
	mul.f32 	%f52, %f48, %f48;
	fma.rn.f32 	%f53, %f45, %f45, %f52;
	fma.rn.f32 	%f11, %f51, %f51, %f53;
	setp.lt.f32 	%p28, %f11, %f94;
	mov.pred 	%p80, -1;
	@%p28 bra 	$L__BB0_10;
	setp.eq.f32 	%p29, %f11, %f94;
	setp.lt.s32 	%p30, %r37, %r103;
	and.pred  	%p80, %p29, %p30;
$L__BB0_10:
	selp.b32 	%r103, %r37, %r103, %p80;
	selp.f32 	%f94, %f11, %f94, %p80;
$L__BB0_11:
	add.s32 	%r40, %r101, 32;
	setp.eq.s32 	%p31, %r98, -32;
	@%p31 bra 	$L__BB0_15;
	ld.global.f32 	%f54, [%rd2];
	mul.wide.u32 	%rd10, %r99, 4;
	add.s64 	%rd11, %rd1, %rd10;
	ld.global.f32 	%f55, [%rd11];
	sub.f32 	%f56, %f54, %f55;
	ld.global.f32 	%f57, [%rd2+4];
	ld.global.f32 	%f58, [%rd11+4];
	sub.f32 	%f59, %f57, %f58;
	ld.global.f32 	%f60, [%rd2+8];
	ld.global.f32 	%f61, [%rd11+8];
	sub.f32 	%f62, %f60, %f61;
	mul.f32 	%f63, %f59, %f59;
	fma.rn.f32 	%f64, %f56, %f56, %f63;
	fma.rn.f32 	%f14, %f62, %f62, %f64;
	setp.lt.f32 	%p33, %f14, %f94;
	mov.pred 	%p81, -1;
	@%p33 bra 	$L__BB0_14;
	setp.eq.f32 	%p34, %f14, %f94;
	setp.lt.s32 	%p35, %r101, %r103;
	and.pred  	%p81, %p34, %p35;
$L__BB0_14:
	selp.b32 	%r103, %r101, %r103, %p81;
	selp.f32 	%f94, %f14, %f94, %p81;
$L__BB0_15:
	setp.eq.s32 	%p36, %r100, -96;
	@%p36 bra 	$L__BB0_19;
	ld.global.f32 	%f65, [%rd2];
	add.s32 	%r73, %r99, 96;
	mul.wide.u32 	%rd12, %r73, 4;
	add.s64 	%rd13, %rd1, %rd12;
	ld.global.f32 	%f66, [%rd13];
	sub.f32 	%f67, %f65, %f66;
	ld.global.f32 	%f68, [%rd2+4];
	ld.global.f32 	%f69, [%rd13+4];
	sub.f32 	%f70, %f68, %f69;
	ld.global.f32 	%f71, [%rd2+8];
	ld.global.f32 	%f72, [%rd13+8];
	sub.f32 	%f73, %f71, %f72;
	mul.f32 	%f74, %f70, %f70;
	fma.rn.f32 	%f75, %f67, %f67, %f74;
	fma.rn.f32 	%f17, %f73, %f73, %f75;
	setp.lt.f32 	%p38, %f17, %f94;
	mov.pred 	%p82, -1;
	@%p38 bra 	$L__BB0_18;
	setp.eq.f32 	%p39, %f17, %f94;
	setp.lt.s32 	%p40, %r40, %r103;
	and.pred  	%p82, %p39, %p40;
$L__BB0_18:
	selp.b32 	%r103, %r40, %r103, %p82;
	selp.f32 	%f94, %f17, %f94, %p82;
$L__BB0_19:
	add.s32 	%r101, %r101, 128;
	add.s32 	%r100, %r100, 128;
	add.s32 	%r99, %r99, 384;
	add.s32 	%r98, %r98, -128;
	add.s32 	%r97, %r97, 4;
	setp.eq.s32 	%p41, %r97, 0;
	@%p41 bra 	$L__BB0_20;
	bra.uni 	$L__BB0_3;
$L__BB0_20:
	add.s32 	%r94, %r101, -64;
$L__BB0_21:
	setp.eq.s32 	%p42, %r4, 0;
	@%p42 bra 	$L__BB0_28;
	mul.lo.s32 	%r93, %r94, 3;
	sub.s32 	%r92, %r94, %r1;
	neg.s32 	%r91, %r4;
$L__BB0_23:
	.pragma "nounroll";
	setp.eq.s32 	%p43, %r92, 0;
	@%p43 bra 	$L__BB0_27;
	ld.global.f32 	%f76, [%rd2];
	mul.wide.u32 	%rd14, %r93, 4;
	add.s64 	%rd15, %rd1, %rd14;
	ld.global.f32 	%f77, [%rd15];
	sub.f32 	%f78, %f76, %f77;
	ld.global.f32 	%f79, [%rd2+4];
	ld.global.f32 	%f80, [%rd15+4];
	sub.f32 	%f81, %f79, %f80;
	ld.global.f32 	%f82, [%rd2+8];
	ld.global.f32 	%f83, [%rd15+8];
	sub.f32 	%f84, %f82, %f83;
	mul.f32 	%f85, %f81, %f81;
	fma.rn.f32 	%f86, %f78, %f78, %f85;
	fma.rn.f32 	%f4, %f84, %f84, %f86;
	setp.lt.f32 	%p45, %f4, %f94;
	mov.pred 	%p78, -1;
	@%p45 bra 	$L__BB0_26;
	setp.eq.f32 	%p46, %f4, %f94;
	setp.lt.s32 	%p47, %r94, %r103;
	and.pred  	%p78, %p46, %p47;
$L__BB0_26:
	selp.b32 	%r103, %r94, %r103, %p78;
	selp.f32 	%f94, %f4, %f94, %p78;
$L__BB0_27:
	add.s32 	%r94, %r94, 32;
	add.s32 	%r93, %r93, 96;
	add.s32 	%r92, %r92, 32;
	add.s32 	%r91, %r91, 1;
	setp.eq.s32 	%p48, %r91, 0;
	@%p48 bra 	$L__BB0_28;
	bra.uni 	$L__BB0_23;
$L__BB0_28:
	mov.b32 	%r74, %f94;
	shfl.sync.down.b32	%r75|%p50, %r74, 16, 31, -1;
	mov.b32 	%f21, %r75;
	shfl.sync.down.b32	%r51|%p51, %r103, 16, 31, -1;
	setp.gt.f32 	%p52, %f94, %f21;
	mov.pred 	%p83, -1;
	@%p52 bra 	$L__BB0_30;
	setp.eq.f32 	%p53, %f94, %f21;
	setp.lt.s32 	%p54, %r51, %r103;
	and.pred  	%p83, %p53, %p54;
$L__BB0_30:
	selp.b32 	%r52, %r51, %r103, %p83;
	selp.f32 	%f22, %f21, %f94, %p83;
	mov.b32 	%r76, %f22;
	shfl.sync.down.b32	%r77|%p56, %r76, 8, 31, -1;
	mov.b32 	%f23, %r77;
	shfl.sync.down.b32	%r53|%p57, %r52, 8, 31, -1;
	setp.gt.f32 	%p58, %f22, %f23;
	mov.pred 	%p84, -1;
	@%p58 bra 	$L__BB0_32;
	setp.eq.f32 	%p59, %f22, %f23;
	setp.lt.s32 	%p60, %r53, %r52;
	and.pred  	%p84, %p59, %p60;
$L__BB0_32:
	selp.b32 	%r54, %r53, %r52, %p84;
	selp.f32 	%f24, %f23, %f22, %p84;
	mov.b32 	%r78, %f24;
	shfl.sync.down.b32	%r79|%p62, %r78, 4, 31, -1;
	mov.b32 	%f25, %r79;
	shfl.sync.down.b32	%r55|%p63, %r54, 4, 31, -1;
	setp.gt.f32 	%p64, %f24, %f25;
	mov.pred 	%p85, -1;
	@%p64 bra 	$L__BB0_34;
	setp.eq.f32 	%p65, %f24, %f25;
	setp.lt.s32 	%p66, %r55, %r54;
	and.pred  	%p85, %p65, %p66;
$L__BB0_34:
	selp.b32 	%r56, %r55, %r54, %p85;
	selp.f32 	%f26, %f25, %f24, %p85;
	mov.b32 	%r80, %f26;
	shfl.sync.down.b32	%r81|%p68, %r80, 2, 31, -1;
	mov.b32 	%f27, %r81;
	shfl.sync.down.b32	%r57|%p69, %r56, 2, 31, -1;
	setp.gt.f32 	%p70, %f26, %f27;
	mov.pred 	%p86, -1;
	@%p70 bra 	$L__BB0_36;
	setp.eq.f32 	%p71, %f26, %f27;
	setp.lt.s32 	%p72, %r57, %r56;
	and.pred  	%p86, %p71, %p72;
$L__BB0_36:
	selp.b32 	%r82, %r57, %r56, %p86;
	selp.f32 	%f87, %f27, %f26, %p86;
	mov.b32 	%r83, %f87;
	shfl.sync.down.b32	%r84|%p73, %r83, 1, 31, -1;
	mov.b32 	%f88, %r84;
	shfl.sync.down.b32	%r85|%p74, %r82, 1, 31, -1;
	setp.gt.f32 	%p75, %f87, %f88;
	setp.eq.f32 	%p76, %f87, %f88;
	min.s32 	%r86, %r85, %r82;
	selp.b32 	%r87, %r86, %r82, %p76;
	selp.b32 	%r58, %r85, %r87, %p75;
	setp.ne.s32 	%p77, %r2, 0;
	@%p77 bra 	$L__BB0_38;
	cvta.to.global.u64 	%rd16, %rd3;
	mul.wide.u32 	%rd17, %r1, 4;
	add.s64 	%rd18, %rd16, %rd17;
	st.global.u32 	[%rd18], %r58;
$L__BB0_38:
	ret;

}
	// .globl	_Z23perBlockNearestNeighborPfPii
.visible .entry _Z23perBlockNearestNeighborPfPii(
	.param .u64 .ptr .align 1 _Z23perBlockNearestNeighborPfPii_param_0,
	.param .u64 .ptr .align 1 _Z23perBlockNearestNeighborPfPii_param_1,
	.param .u32 _Z23perBlockNearestNeighborPfPii_param_2
)
{
	.reg .pred 	%p<19>;
	.reg .b32 	%r<32>;
	.reg .b32 	%f<32>;
	.reg .b64 	%rd<11>;
	// demoted variable
	.shared .align 4 .b8 _ZZ23perBlockNearestNeighborPfPiiE8blockMin[1024];
	// demoted variable
	.shared .align 4 .b8 _ZZ23perBlockNearestNeighborPfPiiE13blockMinIndex[1024];
	ld.param.u64 	%rd4, [_Z23perBlockNearestNeighborPfPii_param_0];
	ld.param.u64 	%rd3, [_Z23perBlockNearestNeighborPfPii_param_1];
	ld.param.u32 	%r15, [_Z23perBlockNearestNeighborPfPii_param_2];
	cvta.to.global.u64 	%rd1, %rd4;
	mov.u32 	%r1, %ctaid.x;
	mov.u32 	%r2, %tid.x;
	setp.ge.s32 	%p3, %r2, %r15;
	mov.f32 	%f31, 0fBF800000;
	mov.f32 	%f29, 0f7F7FFFFF;
	@%p3 bra 	$L__BB1_8;
	mul.lo.s32 	%r17, %r1, 3;
	mul.wide.u32 	%rd5, %r17, 4;
	add.s64 	%rd2, %rd1, %rd5;
	mov.f32 	%f29, 0f7F7FFFFF;
	mov.b32 	%r30, -1;
	mov.u32 	%r3, %ntid.x;
	mov.u32 	%r28, %r2;
$L__BB1_2:
	setp.eq.s32 	%p4, %r28, %r1;
	@%p4 bra 	$L__BB1_6;
	ld.global.f32 	%f13, [%rd2];
	mul.lo.s32 	%r18, %r28, 3;
	mul.wide.s32 	%rd6, %r18, 4;
	add.s64 	%rd7, %rd1, %rd6;
	ld.global.f32 	%f14, [%rd7];
	sub.f32 	%f15, %f13, %f14;
	ld.global.f32 	%f16, [%rd2+4];
	ld.global.f32 	%f17, [%rd7+4];
	sub.f32 	%f18, %f16, %f17;
	ld.global.f32 	%f19, [%rd2+8];
	ld.global.f32 	%f20, [%rd7+8];
	sub.f32 	%f21, %f19, %f20;
	mul.f32 	%f22, %f18, %f18;
	fma.rn.f32 	%f23, %f15, %f15, %f22;
	fma.rn.f32 	%f2, %f21, %f21, %f23;
	setp.lt.f32 	%p6, %f2, %f29;
	mov.pred 	%p18, -1;
	@%p6 bra 	$L__BB1_5;
	setp.eq.f32 	%p7, %f2, %f29;
	setp.lt.s32 	%p8, %r28, %r30;
	and.pred  	%p18, %p7, %p8;
$L__BB1_5:
	selp.f32 	%f29, %f2, %f29, %p18;
	selp.b32 	%r30, %r28, %r30, %p18;
$L__BB1_6:
	add.s32 	%r28, %r28, %r3;
	setp.lt.s32 	%p9, %r28, %r15;
	@%p9 bra 	$L__BB1_2;
	cvt.rn.f32.s32 	%f31, %r30;
$L__BB1_8:
	shl.b32 	%r19, %r2, 2;
	mov.u32 	%r20, _ZZ23perBlockNearestNeighborPfPiiE8blockMin;
	add.s32 	%r9, %r20, %r19;
	st.shared.f32 	[%r9], %f29;
	mov.u32 	%r21, _ZZ23perBlockNearestNeighborPfPiiE13blockMinIndex;
	add.s32 	%r10, %r21, %r19;
	st.shared.f32 	[%r10], %f31;
	bar.sync 	0;
	mov.u32 	%r31, %ntid.x;
	setp.lt.u32 	%p10, %r31, 2;
	@%p10 bra 	$L__BB1_14;
$L__BB1_9:
	mov.u32 	%r12, %r31;
	shr.u32 	%r31, %r12, 1;
	setp.ge.u32 	%p11, %r2, %r31;
	@%p11 bra 	$L__BB1_13;
	ld.shared.f32 	%f8, [%r9];
	shl.b32 	%r22, %r31, 2;
	add.s32 	%r23, %r9, %r22;
	ld.shared.f32 	%f9, [%r23];
	add.s32 	%r24, %r10, %r22;
	ld.shared.f32 	%f24, [%r24];
	cvt.rzi.s32.f32 	%r14, %f24;
	setp.lt.f32 	%p12, %f9, %f8;
	@%p12 bra 	$L__BB1_12;
	ld.shared.f32 	%f25, [%r10];
	cvt.rzi.s32.f32 	%r25, %f25;
	setp.neu.f32 	%p13, %f9, %f8;
	setp.ge.s32 	%p14, %r14, %r25;
	or.pred  	%p15, %p13, %p14;
	@%p15 bra 	$L__BB1_13;
$L__BB1_12:
	st.shared.f32 	[%r9], %f9;
	cvt.rn.f32.s32 	%f26, %r14;
	st.shared.f32 	[%r10], %f26;
$L__BB1_13:
	bar.sync 	0;
	setp.gt.u32 	%p16, %r12, 3;
	@%p16 bra 	$L__BB1_9;
$L__BB1_14:
	setp.ne.s32 	%p17, %r2, 0;
	@%p17 bra 	$L__BB1_16;
	ld.shared.f32 	%f27, [_ZZ23perBlockNearestNeighborPfPiiE13blockMinIndex];
	cvt.rzi.s32.f32 	%r27, %f27;
	cvta.to.global.u64 	%rd8, %rd3;
	mul.wide.u32 	%rd9, %r1, 4;
	add.s64 	%rd10, %rd8, %rd9;
	st.global.u32 	[%rd10], %r27;
$L__BB1_16:
	ret;

}


// ===== COMPILED SASS (sm_100) =====

	.target	sm_100

	.elftype	@"ET_EXEC"


//--------------------- .note.nv.tkinfo           --------------------------
	.section	.note.nv.tkinfo,"",@"SHT_NOTE"
	.sectionflags	@"SHF_NOTE_NV_TKINFO"
	.tkinfo
        /*0018*/ 	.word	0x00000002
        /*0030*/ 	.string	""
        /*0030*/ 	.string	"ptxas"
        /*0030*/ 	.string	"Cuda compilation tools, release 13.0, V13.0.88"
        /*0030*/ 	.string	"Build cuda_13.0.r13.0/compiler.36424714_0"
        /*0030*/ 	.string	"-arch sm_100 -m 64 "



//--------------------- .note.nv.cuinfo           --------------------------
	.section	.note.nv.cuinfo,"",@"SHT_NOTE"
	.sectionflags	@"SHF_NOTE_NV_CUINFO"
        /*0018*/ 	.short	0x0002
        /*001a*/ 	.short	0x0064
        /*001c*/ 	.short	0x0082
	.zero		2


//--------------------- .nv.info                  --------------------------
	.section	.nv.info,"",@"SHT_CUDA_INFO"
	.align	4


	//----- nvinfo : EIATTR_REGCOUNT
	.align		4
        /*0000*/ 	.byte	0x04, 0x2f
        /*0002*/ 	.short	(.L_1 - .L_0)
	.align		4
.L_0:
        /*0004*/ 	.word	index@(_Z24warpBasedNearestNeighborPfPii)
        /*0008*/ 	.word	0x0000001c


	//----- nvinfo : EIATTR_FRAME_SIZE
	.align		4
.L_1:
        /*000c*/ 	.byte	0x04, 0x11
        /*000e*/ 	.short	(.L_3 - .L_2)
	.align		4
.L_2:
        /*0010*/ 	.word	index@(_Z24warpBasedNearestNeighborPfPii)
        /*0014*/ 	.word	0x00000000


	//----- nvinfo : EIATTR_REGCOUNT
	.align		4
.L_3:
        /*0018*/ 	.byte	0x04, 0x2f
        /*001a*/ 	.short	(.L_5 - .L_4)
	.align		4
.L_4:
        /*001c*/ 	.word	index@(_Z23perBlockNearestNeighborPfPii)
        /*0020*/ 	.word	0x00000015


	//----- nvinfo : EIATTR_FRAME_SIZE
	.align		4
.L_5:
        /*0024*/ 	.byte	0x04, 0x11
        /*0026*/ 	.short	(.L_7 - .L_6)
	.align		4
.L_6:
        /*0028*/ 	.word	index@(_Z23perBlockNearestNeighborPfPii)
        /*002c*/ 	.word	0x00000000


	//----- nvinfo : EIATTR_MIN_STACK_SIZE
	.align		4
.L_7:
        /*0030*/ 	.byte	0x04, 0x12
        /*0032*/ 	.short	(.L_9 - .L_8)
	.align		4
.L_8:
        /*0034*/ 	.word	index@(_Z23perBlockNearestNeighborPfPii)
        /*0038*/ 	.word	0x00000000


	//----- nvinfo : EIATTR_MIN_STACK_SIZE
	.align		4
.L_9:
        /*003c*/ 	.byte	0x04, 0x12
        /*003e*/ 	.short	(.L_11 - .L_10)
	.align		4
.L_10:
        /*0040*/ 	.word	index@(_Z24warpBasedNearestNeighborPfPii)
        /*0044*/ 	.word	0x00000000
.L_11:


//--------------------- .nv.compat                --------------------------
	.section	.nv.compat,"",@"SHT_CUDA_COMPAT_INFO"
	.align	4
        /*0000*/ 	.byte	0x02, 0x09, 0x00, 0x00, 0x02, 0x02, 0x01, 0x00, 0x02, 0x05, 0x05, 0x00, 0x03, 0x07, 0x01, 0x01
        /*0010*/ 	.byte	0x02, 0x03, 0x00, 0x00, 0x02, 0x06, 0x01, 0x00, 0x04, 0x0b, 0x08, 0x00, 0x01, 0x00, 0x00, 0x00
        /*0020*/ 	.byte	0x00, 0x00, 0x00, 0x00


//--------------------- .nv.info._Z23perBlockNearestNeighborPfPii --------------------------
	.section	.nv.info._Z23perBlockNearestNeighborPfPii,"",@"SHT_CUDA_INFO"
	.sectionflags	@""
	.align	4


	//----- nvinfo : EIATTR_CUDA_API_VERSION
	.align		4
        /*0000*/ 	.byte	0x04, 0x37
        /*0002*/ 	.short	(.L_13 - .L_12)
.L_12:
        /*0004*/ 	.word	0x00000082


	//----- nvinfo : EIATTR_KPARAM_INFO
	.align		4
.L_13:
        /*0008*/ 	.byte	0x04, 0x17
        /*000a*/ 	.short	(.L_15 - .L_14)
.L_14:
        /*000c*/ 	.word	0x00000000
        /*0010*/ 	.short	0x0002
        /*0012*/ 	.short	0x0010
        /*0014*/ 	.byte	0x00, 0xf0, 0x11, 0x00


	//----- nvinfo : EIATTR_KPARAM_INFO
	.align		4
.L_15:
        /*0018*/ 	.byte	0x04, 0x17
        /*001a*/ 	.short	(.L_17 - .L_16)
.L_16:
        /*001c*/ 	.word	0x00000000
        /*0020*/ 	.short	0x0001
        /*0022*/ 	.short	0x0008
        /*0024*/ 	.byte	0x00, 0xf5, 0x21, 0x00


	//----- nvinfo : EIATTR_KPARAM_INFO
	.align		4
.L_17:
        /*0028*/ 	.byte	0x04, 0x17
        /*002a*/ 	.short	(.L_19 - .L_18)
.L_18:
        /*002c*/ 	.word	0x00000000
        /*0030*/ 	.short	0x0000
        /*0032*/ 	.short	0x0000
        /*0034*/ 	.byte	0x00, 0xf5, 0x21, 0x00


	//----- nvinfo : EIATTR_SPARSE_MMA_MASK
	.align		4
.L_19:
        /*0038*/ 	.byte	0x03, 0x50
        /*003a*/ 	.short	0x0000


	//----- nvinfo : EIATTR_MAXREG_COUNT
	.align		4
        /*003c*/ 	.byte	0x03, 0x1b
        /*003e*/ 	.short	0x00ff


	//----- nvinfo : EIATTR_NUM_BARRIERS
	.align		4
        /*0040*/ 	.byte	0x02, 0x4c
        /*0042*/ 	.byte	0x01
	.zero		1


	//----- nvinfo : EIATTR_MERCURY_ISA_VERSION
	.align		4
        /*0044*/ 	.byte	0x03, 0x5f
        /*0046*/ 	.short	0x0101


	//----- nvinfo : EIATTR_VRC_CTA_INIT_COUNT
	.align		4
        /*0048*/ 	.byte	0x02, 0x4a
	.zero		1
	.zero		1


	//----- nvinfo : EIATTR_EXIT_INSTR_OFFSETS
	.align		4
        /*004c*/ 	.byte	0x04, 0x1c
        /*004e*/ 	.short	(.L_21 - .L_20)


	//   ....[0]....
.L_20:
        /*0050*/ 	.word	0x000005e0


	//   ....[1]....
        /*0054*/ 	.word	0x00000670


	//----- nvinfo : EIATTR_CRS_STACK_SIZE
	.align		4
.L_21:
        /*0058*/ 	.byte	0x04, 0x1e
        /*005a*/ 	.short	(.L_23 - .L_22)
.L_22:
        /*005c*/ 	.word	0x00000000


	//----- nvinfo : EIATTR_CBANK_PARAM_SIZE
	.align		4
.L_23:
        /*0060*/ 	.byte	0x03, 0x19
        /*0062*/ 	.short	0x0014


	//----- nvinfo : EIATTR_PARAM_CBANK
	.align		4
        /*0064*/ 	.byte	0x04, 0x0a
        /*0066*/ 	.short	(.L_25 - .L_24)
	.align		4
.L_24:
        /*0068*/ 	.word	index@(.nv.constant0._Z23perBlockNearestNeighborPfPii)
        /*006c*/ 	.short	0x0380
        /*006e*/ 	.short	0x0014


	//----- nvinfo : EIATTR_SW_WAR
	.align		4
.L_25:
        /*0070*/ 	.byte	0x04, 0x36
        /*0072*/ 	.short	(.L_27 - .L_26)
.L_26:
        /*0074*/ 	.word	0x00000008
.L_27:


//--------------------- .nv.info._Z24warpBasedNearestNeighborPfPii --------------------------
	.section	.nv.info._Z24warpBasedNearestNeighborPfPii,"",@"SHT_CUDA_INFO"
	.sectionflags	@""
	.align	4


	//----- nvinfo : EIATTR_CUDA_API_VERSION
	.align		4
        /*0000*/ 	.byte	0x04, 0x37
        /*0002*/ 	.short	(.L_29 - .L_28)
.L_28:
        /*0004*/ 	.word	0x00000082


	//----- nvinfo : EIATTR_KPARAM_INFO
	.align		4
.L_29:
        /*0008*/ 	.byte	0x04, 0x17
        /*000a*/ 	.short	(.L_31 - .L_30)
.L_30:
        /*000c*/ 	.word	0x00000000
        /*0010*/ 	.short	0x0002
        /*0012*/ 	.short	0x0010
        /*0014*/ 	.byte	0x00, 0xf0, 0x11, 0x00


	//----- nvinfo : EIATTR_KPARAM_INFO
	.align		4
.L_31:
        /*0018*/ 	.byte	0x04, 0x17
        /*001a*/ 	.short	(.L_33 - .L_32)
.L_32:
        /*001c*/ 	.word	0x00000000
        /*0020*/ 	.short	0x0001
        /*0022*/ 	.short	0x0008
        /*0024*/ 	.byte	0x00, 0xf5, 0x21, 0x00


	//----- nvinfo : EIATTR_KPARAM_INFO
	.align		4
.L_33:
        /*0028*/ 	.byte	0x04, 0x17
        /*002a*/ 	.short	(.L_35 - .L_34)
.L_34:
        /*002c*/ 	.word	0x00000000
        /*0030*/ 	.short	0x0000
        /*0032*/ 	.short	0x0000
        /*0034*/ 	.byte	0x00, 0xf5, 0x21, 0x00


	//----- nvinfo : EIATTR_SPARSE_MMA_MASK
	.align		4
.L_35:
        /*0038*/ 	.byte	0x03, 0x50
        /*003a*/ 	.short	0x0000


	//----- nvinfo : EIATTR_MAXREG_COUNT
	.align		4
        /*003c*/ 	.byte	0x03, 0x1b
        /*003e*/ 	.short	0x00ff


	//----- nvinfo : EIATTR_MERCURY_ISA_VERSION
	.align		4
        /*0040*/ 	.byte	0x03, 0x5f
        /*0042*/ 	.short	0x0101


	//----- nvinfo : EIATTR_COOP_GROUP_MASK_REGIDS
	.align		4
        /*0044*/ 	.byte	0x04, 0x29
        /*0046*/ 	.short	(.L_37 - .L_36)


	//   ....[0]....
.L_36:
        /*0048*/ 	.word	0xffffffff


	//   ....[1]....
        /*004c*/ 	.word	0xffffffff


	//   ....[2]....
        /*0050*/ 	.word	0xffffffff


	//   ....[3]....
        /*0054*/ 	.word	0xffffffff


	//   ....[4]....
        /*0058*/ 	.word	0xffffffff


	//   ....[5]....
        /*005c*/ 	.word	0xffffffff


	//   ....[6]....
        /*0060*/ 	.word	0xffffffff


	//   ....[7]....
        /*0064*/ 	.word	0xffffffff


	//   ....[8]....
        /*0068*/ 	.word	0xffffffff


	//   ....[9]....
        /*006c*/ 	.word	0xffffffff


	//----- nvinfo : EIATTR_COOP_GROUP_INSTR_OFFSETS
	.align		4
.L_37:
        /*0070*/ 	.byte	0x04, 0x28
        /*0072*/ 	.short	(.L_39 - .L_38)


	//   ....[0]....
.L_38:
        /*0074*/ 	.word	0x00001380


	//   ....[1]....
        /*0078*/ 	.word	0x000013a0


	//   ....[2]....
        /*007c*/ 	.word	0x00001410


	//   ....[3]....
        /*0080*/ 	.word	0x00001420


	//   ....[4]....
        /*0084*/ 	.word	0x00001490


	//   ....[5]....
        /*0088*/ 	.word	0x000014a0


	//   ....[6]....
        /*008c*/ 	.word	0x00001510


	//   ....[7]....
        /*0090*/ 	.word	0x00001520


	//   ....[8]....
        /*0094*/ 	.word	0x00001590


	//   ....[9]....
        /*0098*/ 	.word	0x000015a0


	//----- nvinfo : EIATTR_VRC_CTA_INIT_COUNT
	.align		4
.L_39:
        /*009c*/ 	.byte	0x02, 0x4a
	.zero		1
	.zero		1


	//----- nvinfo : EIATTR_EXIT_INSTR_OFFSETS
	.align		4
        /*00a0*/ 	.byte	0x04, 0x1c
        /*00a2*/ 	.short	(.L_41 - .L_40)


	//   ....[0]....
.L_40:
        /*00a4*/ 	.word	0x000015b0


	//   ....[1]....
        /*00a8*/ 	.word	0x00001630


	//----- nvinfo : EIATTR_CRS_STACK_SIZE
	.align		4
.L_41:
        /*00ac*/ 	.byte	0x04, 0x1e
        /*00ae*/ 	.short	(.L_43 - .L_42)
.L_42:
        /*00b0*/ 	.word	0x00000000


	//----- nvinfo : EIATTR_CBANK_PARAM_SIZE
	.align		4
.L_43:
        /*00b4*/ 	.byte	0x03, 0x19
        /*00b6*/ 	.short	0x0014


	//----- nvinfo : EIATTR_PARAM_CBANK
	.align		4
        /*00b8*/ 	.byte	0x04, 0x0a
        /*00ba*/ 	.short	(.L_45 - .L_44)
	.align		4
.L_44:
        /*00bc*/ 	.word	index@(.nv.constant0._Z24warpBasedNearestNeighborPfPii)
        /*00c0*/ 	.short	0x0380
        /*00c2*/ 	.short	0x0014


	//----- nvinfo : EIATTR_SW_WAR
	.align		4
.L_45:
        /*00c4*/ 	.byte	0x04, 0x36
        /*00c6*/ 	.short	(.L_47 - .L_46)
.L_46:
        /*00c8*/ 	.word	0x00000008
.L_47:


//--------------------- .nv.callgraph             --------------------------
	.section	.nv.callgraph,"",@"SHT_CUDA_CALLGRAPH"
	.align	4
	.sectionentsize	8
	.align		4
        /*0000*/ 	.word	0x00000000
	.align		4
        /*0004*/ 	.word	0xffffffff
	.align		4
        /*0008*/ 	.word	0x00000000
	.align		4
        /*000c*/ 	.word	0xfffffffe
	.align		4
        /*0010*/ 	.word	0x00000000
	.align		4
        /*0014*/ 	.word	0xfffffffd
	.align		4
        /*0018*/ 	.word	0x00000000
	.align		4
        /*001c*/ 	.word	0xfffffffc


//--------------------- .text._Z23perBlockNearestNeighborPfPii --------------------------
	.section	.text._Z23perBlockNearestNeighborPfPii,"ax",@progbits
	.align	128
        .global         _Z23perBlockNearestNeighborPfPii
        .type           _Z23perBlockNearestNeighborPfPii,@function
        .size           _Z23perBlockNearestNeighborPfPii,(.L_x_42 - _Z23perBlockNearestNeighborPfPii)
        .other          _Z23perBlockNearestNeighborPfPii,@"STO_CUDA_ENTRY STV_DEFAULT"
_Z23perBlockNearestNeighborPfPii:
.text._Z23perBlockNearestNeighborPfPii:
[----:B------:R-:W-:Y:S01]  /*0000*/  LDC R1, c[0x0][0x37c] ;  /* 0x0000df00ff017b82 */ /* 0x000fe20000000800 */
[----:B------:R-:W0:Y:S01]  /*0010*/  S2R R6, SR_TID.X ;  /* 0x0000000000067919 */ /* 0x000e220000002100 */
[----:B------:R-:W0:Y:S01]  /*0020*/  LDCU UR4, c[0x0][0x390] ;  /* 0x00007200ff0477ac */ /* 0x000e220008000800 */
[----:B------:R-:W-:Y:S01]  /*0030*/  BSSY.RECONVERGENT B0, `(.L_x_0) ;  /* 0x000002e000007945 */ /* 0x000fe20003800200 */
[----:B------:R-:W-:Y:S01]  /*0040*/  IMAD.MOV.U32 R2, RZ, RZ, -0x40800000 ;  /* 0xbf800000ff027424 */ /* 0x000fe200078e00ff */
[----:B------:R-:W1:Y:S01]  /*0050*/  S2R R0, SR_CTAID.X ;  /* 0x0000000000007919 */ /* 0x000e620000002500 */
[----:B------:R-:W2:Y:S01]  /*0060*/  LDCU.64 UR8, c[0x0][0x358] ;  /* 0x00006b00ff0877ac */ /* 0x000ea20008000a00 */
[----:B------:R-:W-:Y:S01]  /*0070*/  IMAD.MOV.U32 R7, RZ, RZ, 0x7f7fffff ;  /* 0x7f7fffffff077424 */ /* 0x000fe200078e00ff */
[----:B------:R-:W3:Y:S01]  /*0080*/  LDCU UR5, c[0x0][0x390] ;  /* 0x00007200ff0577ac */ /* 0x000ee20008000800 */
[----:B0-----:R-:W-:-:S13]  /*0090*/  ISETP.GE.AND P0, PT, R6, UR4, PT ;  /* 0x0000000406007c0c */ /* 0x001fda000bf06270 */
[----:B-123--:R-:W-:Y:S05]  /*00a0*/  @P0 BRA `(.L_x_1) ;  /* 0x0000000000980947 */ /* 0x00efea0003800000 */
[----:B------:R-:W0:Y:S01]  /*00b0*/  LDC.64 R4, c[0x0][0x380] ;  /* 0x0000e000ff047b82 */ /* 0x000e220000000a00 */
[----:B------:R-:W-:Y:S01]  /*00c0*/  IMAD R7, R0, 0x3, RZ ;  /* 0x0000000300077824 */ /* 0x000fe200078e02ff */
[----:B------:R-:W-:Y:S01]  /*00d0*/  BSSY.RECONVERGENT B1, `(.L_x_2) ;  /* 0x0000022000017945 */ /* 0x000fe20003800200 */
[----:B------:R-:W-:Y:S02]  /*00e0*/  IMAD.MOV.U32 R10, RZ, RZ, -0x1 ;  /* 0xffffffffff0a7424 */ /* 0x000fe400078e00ff */
[----:B------:R-:W-:-:S03]  /*00f0*/  IMAD.MOV.U32 R11, RZ, RZ, R6 ;  /* 0x000000ffff0b7224 */ /* 0x000fc600078e0006 */
[----:B------:R-:W1:Y:S08]  /*0100*/  LDC R18, c[0x0][0x360] ;  /* 0x0000d800ff127b82 */ /* 0x000e700000000800 */
[----:B------:R-:W2:Y:S01]  /*0110*/  LDC.64 R2, c[0x0][0x380] ;  /* 0x0000e000ff027b82 */ /* 0x000ea20000000a00 */
[----:B0-----:R-:W-:-:S04]  /*0120*/  IMAD.WIDE.U32 R4, R7, 0x4, R4 ;  /* 0x0000000407047825 */ /* 0x001fc800078e0004 */
[----:B------:R-:W-:-:S07]  /*0130*/  IMAD.MOV.U32 R7, RZ, RZ, 0x7f7fffff ;  /* 0x7f7fffffff077424 */ /* 0x000fce00078e00ff */
.L_x_5:
[----:B------:R-:W-:Y:S01]  /*0140*/  ISETP.NE.AND P0, PT, R11, R0, PT ;  /* 0x000000000b00720c */ /* 0x000fe20003f05270 */
[----:B------:R-:W-:-:S12]  /*0150*/  BSSY.RECONVERGENT B2, `(.L_x_3) ;  /* 0x0000016000027945 */ /* 0x000fd80003800200 */
[----:B------:R-:W-:Y:S05]  /*0160*/  @!P0 BRA `(.L_x_4) ;  /* 0x0000000000508947 */ /* 0x000fea0003800000 */
[----:B------:R-:W-:Y:S01]  /*0170*/  IMAD R9, R11, 0x3, RZ ;  /* 0x000000030b097824 */ /* 0x000fe200078e02ff */
[----:B------:R-:W3:Y:S03]  /*0180*/  LDG.E R14, desc[UR8][R4.64+0x4] ;  /* 0x00000408040e7981 */ /* 0x000ee6000c1e1900 */
[----:B--2---:R-:W-:Y:S01]  /*0190*/  IMAD.WIDE R8, R9, 0x4, R2 ;  /* 0x0000000409087825 */ /* 0x004fe200078e0202 */
[----:B------:R-:W2:Y:S04]  /*01a0*/  LDG.E R12, desc[UR8][R4.64] ;  /* 0x00000008040c7981 */ /* 0x000ea8000c1e1900 */
[----:B------:R-:W3:Y:S04]  /*01b0*/  LDG.E R15, desc[UR8][R8.64+0x4] ;  /* 0x00000408080f7981 */ /* 0x000ee8000c1e1900 */
[----:B------:R-:W2:Y:S04]  /*01c0*/  LDG.E R13, desc[UR8][R8.64] ;  /* 0x00000008080d7981 */ /* 0x000ea8000c1e1900 */
[----:B------:R-:W4:Y:S04]  /*01d0*/  LDG.E R17, desc[UR8][R8.64+0x8] ;  /* 0x0000080808117981 */ /* 0x000f28000c1e1900 */
[----:B------:R-:W4:Y:S01]  /*01e0*/  LDG.E R16, desc[UR8][R4.64+0x8] ;  /* 0x0000080804107981 */ /* 0x000f22000c1e1900 */
[----:B------:R-:W-:Y:S01]  /*01f0*/  PLOP3.LUT P0, PT, PT, PT, PT, 0x80, 0x8 ;  /* 0x000000000008781c */ /* 0x000fe20003f0f070 */
[----:B---3--:R-:W-:Y:S01]  /*0200*/  FADD R14, R14, -R15 ;  /* 0x8000000f0e0e7221 */ /* 0x008fe20000000000 */
[----:B--2---:R-:W-:-:S03]  /*0210*/  FADD R12, R12, -R13 ;  /* 0x8000000d0c0c7221 */ /* 0x004fc60000000000 */
[----:B------:R-:W-:-:S04]  /*0220*/  FMUL R13, R14, R14 ;  /* 0x0000000e0e0d7220 */ /* 0x000fc80000400000 */
[----:B------:R-:W-:Y:S01]  /*0230*/  FFMA R13, R12, R12, R13 ;  /* 0x0000000c0c0d7223 */ /* 0x000fe2000000000d */
[----:B----4-:R-:W-:-:S04]  /*0240*/  FADD R16, R16, -R17 ;  /* 0x8000001110107221 */ /* 0x010fc80000000000 */
[----:B------:R-:W-:-:S05]  /*0250*/  FFMA R16, R16, R16, R13 ;  /* 0x0000001010107223 */ /* 0x000fca000000000d */
[----:B------:R-:W-:-:S13]  /*0260*/  FSETP.GEU.AND P1, PT, R16, R7, PT ;  /* 0x000000071000720b */ /* 0x000fda0003f2e000 */
[----:B------:R-:W-:-:S04]  /*0270*/  @P1 ISETP.GE.AND P2, PT, R11, R10, PT ;  /* 0x0000000a0b00120c */ /* 0x000fc80003f46270 */
[----:B------:R-:W-:-:S04]  /*0280*/  @P1 FSETP.EQ.AND P0, PT, R16, R7, !P2 ;  /* 0x000000071000120b */ /* 0x000fc80005702000 */
[----:B------:R-:W-:Y:S02]  /*0290*/  FSEL R7, R16, R7, P0 ;  /* 0x0000000710077208 */ /* 0x000fe40000000000 */
[----:B------:R-:W-:-:S07]  /*02a0*/  SEL R10, R11, R10, P0 ;  /* 0x0000000a0b0a7207 */ /* 0x000fce0000000000 */
.L_x_4:
[----:B------:R-:W-:Y:S05]  /*02b0*/  BSYNC.RECONVERGENT B2 ;  /* 0x0000000000027941 */ /* 0x000fea0003800200 */
.L_x_3:
[----:B-1----:R-:W-:-:S04]  /*02c0*/  IADD3 R11, PT, PT, R18, R11, RZ ;  /* 0x0000000b120b7210 */ /* 0x002fc80007ffe0ff */
[----:B------:R-:W-:-:S13]  /*02d0*/  ISETP.GE.AND P0, PT, R11, UR5, PT ;  /* 0x000000050b007c0c */ /* 0x000fda000bf06270 */
[----:B------:R-:W-:Y:S05]  /*02e0*/  @!P0 BRA `(.L_x_5) ;  /* 0xfffffffc00948947 */ /* 0x000fea000383ffff */
[----:B------:R-:W-:Y:S05]  /*02f0*/  BSYNC.RECONVERGENT B1 ;  /* 0x0000000000017941 */ /* 0x000fea0003800200 */
.L_x_2:
[----:B--2---:R-:W-:-:S07]  /*0300*/  I2FP.F32.S32 R2, R10 ;  /* 0x0000000a00027245 */ /* 0x004fce0000201400 */
.L_x_1:
[----:B------:R-:W-:Y:S05]  /*0310*/  BSYNC.RECONVERGENT B0 ;  /* 0x0000000000007941 */ /* 0x000fea0003800200 */
.L_x_0:
[----:B------:R-:W0:Y:S01]  /*0320*/  S2UR UR6, SR_CgaCtaId ;  /* 0x00000000000679c3 */ /* 0x000e220000008800 */
[----:B------:R-:W-:Y:S02]  /*0330*/  UMOV UR4, 0x400 ;  /* 0x0000040000047882 */ /* 0x000fe40000000000 */
[----:B------:R-:W-:Y:S02]  /*0340*/  UIADD3 UR5, UPT, UPT, UR4, 0x400, URZ ;  /* 0x0000040004057890 */ /* 0x000fe4000fffe0ff */
[----:B0-----:R-:W-:Y:S02]  /*0350*/  ULEA UR4, UR6, UR4, 0x18 ;  /* 0x0000000406047291 */ /* 0x001fe4000f8ec0ff */
[----:B------:R-:W-:-:S04]  /*0360*/  ULEA UR5, UR6, UR5, 0x18 ;  /* 0x0000000506057291 */ /* 0x000fc8000f8ec0ff */
[C---:B------:R-:W-:Y:S02]  /*0370*/  LEA R4, R6.reuse, UR4, 0x2 ;  /* 0x0000000406047c11 */ /* 0x040fe4000f8e10ff */
[----:B------:R-:W-:-:S03]  /*0380*/  LEA R3, R6, UR5, 0x2 ;  /* 0x0000000506037c11 */ /* 0x000fc6000f8e10ff */
[----:B------:R-:W0:Y:S01]  /*0390*/  LDCU UR4, c[0x0][0x360] ;  /* 0x00006c00ff0477ac */ /* 0x000e220008000800 */
[----:B------:R1:W-:Y:S04]  /*03a0*/  STS [R4], R7 ;  /* 0x0000000704007388 */ /* 0x0003e80000000800 */
[----:B------:R1:W-:Y:S01]  /*03b0*/  STS [R3], R2 ;  /* 0x0000000203007388 */ /* 0x0003e20000000800 */
[----:B0-----:R-:W-:Y:S01]  /*03c0*/  UISETP.GE.U32.AND UP0, UPT, UR4, 0x2, UPT ;  /* 0x000000020400788c */ /* 0x001fe2000bf06070 */
[----:B------:R-:W-:Y:S08]  /*03d0*/  BAR.SYNC.DEFER_BLOCKING 0x0 ;  /* 0x0000000000007b1d */ /* 0x000ff00000010000 */
[----:B-1----:R-:W-:Y:S05]  /*03e0*/  BRA.U !UP0, `(.L_x_6) ;  /* 0x0000000108787547 */ /* 0x002fea000b800000 */
[----:B------:R-:W-:-:S07]  /*03f0*/  IMAD.U32 R5, RZ, RZ, UR4 ;  /* 0x00000004ff057e24 */ /* 0x000fce000f8e00ff */
.L_x_11:
[--C-:B------:R-:W-:Y:S01]  /*0400*/  IMAD.MOV.U32 R9, RZ, RZ, R5.reuse ;  /* 0x000000ffff097224 */ /* 0x100fe200078e0005 */
[----:B------:R-:W-:Y:S01]  /*0410*/  SHF.R.U32.HI R5, RZ, 0x1, R5 ;  /* 0x00000001ff057819 */ /* 0x000fe20000011605 */
[----:B------:R-:W-:Y:S03]  /*0420*/  BSSY.RECONVERGENT B0, `(.L_x_7) ;  /* 0x0000016000007945 */ /* 0x000fe60003800200 */
[----:B------:R-:W-:-:S13]  /*0430*/  ISETP.GE.U32.AND P0, PT, R6, R5, PT ;  /* 0x000000050600720c */ /* 0x000fda0003f06070 */
[----:B0-----:R-:W-:Y:S05]  /*0440*/  @P0 BRA `(.L_x_8) ;  /* 0x00000000004c0947 */ /* 0x001fea0003800000 */
[C---:B------:R-:W-:Y:S01]  /*0450*/  IMAD R7, R5.reuse, 0x4, R4 ;  /* 0x0000000405077824 */ /* 0x040fe200078e0204 */
[----:B------:R-:W-:Y:S01]  /*0460*/  LEA R8, R5, R3, 0x2 ;  /* 0x0000000305087211 */ /* 0x000fe200078e10ff */
[----:B------:R-:W-:Y:S01]  /*0470*/  LDS R2, [R4] ;  /* 0x0000000004027984 */ /* 0x000fe20000000800 */
[----:B------:R-:W-:Y:S03]  /*0480*/  BSSY.RELIABLE B1, `(.L_x_9) ;  /* 0x000000c000017945 */ /* 0x000fe60003800100 */
[----:B------:R-:W0:Y:S04]  /*0490*/  LDS R11, [R7] ;  /* 0x00000000070b7984 */ /* 0x000e280000000800 */
[----:B------:R-:W1:Y:S01]  /*04a0*/  LDS R8, [R8] ;  /* 0x0000000008087984 */ /* 0x000e620000000800 */
[----:B0-----:R-:W-:Y:S01]  /*04b0*/  FSETP.GEU.AND P0, PT, R11, R2, PT ;  /* 0x000000020b00720b */ /* 0x001fe20003f0e000 */
[----:B-1----:R0:W1:-:S12]  /*04c0*/  F2I.TRUNC.NTZ R10, R8 ;  /* 0x00000008000a7305 */ /* 0x002058000020f100 */
[----:B0-----:R-:W-:Y:S05]  /*04d0*/  @!P0 BRA `(.L_x_10) ;  /* 0x0000000000188947 */ /* 0x001fea0003800000 */
[----:B------:R-:W0:Y:S02]  /*04e0*/  LDS R7, [R3] ;  /* 0x0000000003077984 */ /* 0x000e240000000800 */
[----:B0-----:R-:W1:Y:S02]  /*04f0*/  F2I.TRUNC.NTZ R7, R7 ;  /* 0x0000000700077305 */ /* 0x001e64000020f100 */
[----:B-1----:R-:W-:-:S04]  /*0500*/  ISETP.GE.AND P0, PT, R10, R7, PT ;  /* 0x000000070a00720c */ /* 0x002fc80003f06270 */
[----:B------:R-:W-:-:S13]  /*0510*/  FSETP.NEU.OR P0, PT, R11, R2, P0 ;  /* 0x000000020b00720b */ /* 0x000fda000070d400 */
[----:B------:R-:W-:Y:S05]  /*0520*/  @P0 BREAK.RELIABLE B1 ;  /* 0x0000000000010942 */ /* 0x000fea0003800100 */
[----:B------:R-:W-:Y:S05]  /*0530*/  @P0 BRA `(.L_x_8) ;  /* 0x0000000000100947 */ /* 0x000fea0003800000 */
.L_x_10:
[----:B------:R-:W-:Y:S05]  /*0540*/  BSYNC.RELIABLE B1 ;  /* 0x0000000000017941 */ /* 0x000fea0003800100 */
.L_x_9:
[----:B-1----:R-:W-:Y:S01]  /*0550*/  I2FP.F32.S32 R2, R10 ;  /* 0x0000000a00027245 */ /* 0x002fe20000201400 */
[----:B------:R0:W-:Y:S04]  /*0560*/  STS [R4], R11 ;  /* 0x0000000b04007388 */ /* 0x0001e80000000800 */
[----:B------:R0:W-:Y:S02]  /*0570*/  STS [R3], R2 ;  /* 0x0000000203007388 */ /* 0x0001e40000000800 */
.L_x_8:
[----:B------:R-:W-:Y:S05]  /*0580*/  BSYNC.RECONVERGENT B0 ;  /* 0x0000000000007941 */ /* 0x000fea0003800200 */
.L_x_7:
[----:B------:R-:W-:Y:S05]  /*0590*/  WARPSYNC.ALL ;  /* 0x0000000000007948 */ /* 0x000fea0003800000 */
[----:B------:R-:W-:Y:S01]  /*05a0*/  BAR.SYNC.DEFER_BLOCKING 0x0 ;  /* 0x0000000000007b1d */ /* 0x000fe20000010000 */
[----:B------:R-:W-:-:S13]  /*05b0*/  ISETP.GT.U32.AND P0, PT, R9, 0x3, PT ;  /* 0x000000030900780c */ /* 0x000fda0003f04070 */
[----:B------:R-:W-:Y:S05]  /*05c0*/  @P0 BRA `(.L_x_11) ;  /* 0xfffffffc008c0947 */ /* 0x000fea000383ffff */
.L_x_6:
[----:B------:R-:W-:-:S13]  /*05d0*/  ISETP.NE.AND P0, PT, R6, RZ, PT ;  /* 0x000000ff0600720c */ /* 0x000fda0003f05270 */
[----:B------:R-:W-:Y:S05]  /*05e0*/  @P0 EXIT ;  /* 0x000000000000094d */ /* 0x000fea0003800000 */
[----:B------:R-:W1:Y:S01]  /*05f0*/  S2UR UR5, SR_CgaCtaId ;  /* 0x00000000000579c3 */ /* 0x000e620000008800 */
[----:B------:R-:W-:-:S07]  /*0600*/  UMOV UR4, 0x400 ;  /* 0x0000040000047882 */ /* 0x000fce0000000000 */
[----:B0-----:R-:W0:Y:S01]  /*0610*/  LDC.64 R2, c[0x0][0x388] ;  /* 0x0000e200ff027b82 */ /* 0x001e220000000a00 */
[----:B-1----:R-:W-:Y:S01]  /*0620*/  ULEA UR4, UR5, UR4, 0x18 ;  /* 0x0000000405047291 */ /* 0x002fe2000f8ec0ff */
[----:B0-----:R-:W-:-:S08]  /*0630*/  IMAD.WIDE.U32 R2, R0, 0x4, R2 ;  /* 0x0000000400027825 */ /* 0x001fd000078e0002 */
[----:B------:R-:W0:Y:S02]  /*0640*/  LDS R4, [UR4+0x400] ;  /* 0x00040004ff047984 */ /* 0x000e240008000800 */
[----:B0-----:R-:W0:Y:S02]  /*0650*/  F2I.TRUNC.NTZ R5, R4 ;  /* 0x0000000400057305 */ /* 0x001e24000020f100 */
[----:B0-----:R-:W-:Y:S01]  /*0660*/  STG.E desc[UR8][R2.64], R5 ;  /* 0x0000000502007986 */ /* 0x001fe2000c101908 */
[----:B------:R-:W-:Y:S05]  /*0670*/  EXIT ;  /* 0x000000000000794d */ /* 0x000fea0003800000 */
.L_x_12:
[----:B------:R-:W-:-:S00]  /*0680*/  BRA `(.L_x_12) ;  /* 0xfffffffc00fc7947 */ /* 0x000fc0000383ffff */
[----:B------:R-:W-:-:S00]  /*0690*/  NOP ;  /* 0x0000000000007918 */ /* 0x000fc00000000000 */
        /* <DEDUP_REMOVED lines=14> */
.L_x_42:


//--------------------- .text._Z24warpBasedNearestNeighborPfPii --------------------------
	.section	.text._Z24warpBasedNearestNeighborPfPii,"ax",@progbits
	.align	128
        .global         _Z24warpBasedNearestNeighborPfPii
        .type           _Z24warpBasedNearestNeighborPfPii,@function
        .size           _Z24warpBasedNearestNeighborPfPii,(.L_x_43 - _Z24warpBasedNearestNeighborPfPii)
        .other          _Z24warpBasedNearestNeighborPfPii,@"STO_CUDA_ENTRY STV_DEFAULT"
_Z24warpBasedNearestNeighborPfPii:
.text._Z24warpBasedNearestNeighborPfPii:
[----:B------:R-:W-:Y:S01]  /*0000*/  LDC R1, c[0x0][0x37c] ;  /* 0x0000df00ff017b82 */ /* 0x000fe20000000800 */
[----:B------:R-:W0:Y:S01]  /*0010*/  S2R R0, SR_TID.X ;  /* 0x0000000000007919 */ /* 0x000e220000002100 */
[----:B------:R-:W1:Y:S01]  /*0020*/  LDCU UR6, c[0x0][0x390] ;  /* 0x00007200ff0677ac */ /* 0x000e620008000800 */
[----:B------:R-:W-:Y:S01]  /*0030*/  BSSY.RECONVERGENT B1, `(.L_x_13) ;  /* 0x0000134000017945 */ /* 0x000fe20003800200 */
[----:B------:R-:W-:Y:S01]  /*0040*/  IMAD.MOV.U32 R9, RZ, RZ, 0x7f7fffff ;  /* 0x7f7fffffff097424 */ /* 0x000fe200078e00ff */
[----:B------:R-:W2:Y:S01]  /*0050*/  S2R R7, SR_CTAID.X ;  /* 0x0000000000077919 */ /* 0x000ea20000002500 */
[----:B------:R-:W3:Y:S01]  /*0060*/  LDCU.64 UR4, c[0x0][0x358] ;  /* 0x00006b00ff0477ac */ /* 0x000ee20008000a00 */
[----:B------:R-:W-:Y:S01]  /*0070*/  IMAD.MOV.U32 R8, RZ, RZ, -0x1 ;  /* 0xffffffffff087424 */ /* 0x000fe200078e00ff */
[----:B0-----:R-:W-:-:S04]  /*0080*/  LOP3.LUT R0, R0, 0x1f, RZ, 0xc0, !PT ;  /* 0x0000001f00007812 */ /* 0x001fc800078ec0ff */
[----:B-1----:R-:W-:-:S13]  /*0090*/  ISETP.GE.AND P0, PT, R0, UR6, PT ;  /* 0x0000000600007c0c */ /* 0x002fda000bf06270 */
[----:B--23--:R-:W-:Y:S05]  /*00a0*/  @P0 BRA `(.L_x_14) ;  /* 0x0000001000b00947 */ /* 0x00cfea0003800000 */
[----:B------:R-:W-:Y:S01]  /*00b0*/  LOP3.LUT R2, RZ, R0, RZ, 0x33, !PT ;  /* 0x00000000ff027212 */ /* 0x000fe200078e33ff */
[----:B------:R-:W0:Y:S01]  /*00c0*/  LDC.64 R4, c[0x0][0x380] ;  /* 0x0000e000ff047b82 */ /* 0x000e220000000a00 */
[----:B------:R-:W-:Y:S01]  /*00d0*/  IMAD R3, R7, 0x3, RZ ;  /* 0x0000000307037824 */ /* 0x000fe200078e02ff */
[----:B------:R-:W-:Y:S01]  /*00e0*/  BSSY.RECONVERGENT B0, `(.L_x_15) ;  /* 0x00000e7000007945 */ /* 0x000fe20003800200 */
[----:B------:R-:W-:Y:S02]  /*00f0*/  IMAD.MOV.U32 R8, RZ, RZ, -0x1 ;  /* 0xffffffffff087424 */ /* 0x000fe400078e00ff */
[----:B------:R-:W-:Y:S02]  /*0100*/  VIADD R2, R2, UR6 ;  /* 0x0000000602027c36 */ /* 0x000fe40008000000 */
[----:B------:R-:W-:Y:S02]  /*0110*/  IMAD.MOV.U32 R9, RZ, RZ, 0x7f7fffff ;  /* 0x7f7fffffff097424 */ /* 0x000fe400078e00ff */
[----:B------:R-:W-:Y:S01]  /*0120*/  IMAD.MOV.U32 R19, RZ, RZ, R0 ;  /* 0x000000ffff137224 */ /* 0x000fe200078e0000 */
[----:B------:R-:W-:-:S02]  /*0130*/  ISETP.GE.U32.AND P0, PT, R2, 0x60, PT ;  /* 0x000000600200780c */ /* 0x000fc40003f06070 */
[----:B------:R-:W-:-:S04]  /*0140*/  LEA.HI R11, R2, 0x1, RZ, 0x1b ;  /* 0x00000001020b7811 */ /* 0x000fc800078fd8ff */
[----:B------:R-:W-:Y:S01]  /*0150*/  LOP3.LUT R6, R11, 0x3, RZ, 0xc0, !PT ;  /* 0x000000030b067812 */ /* 0x000fe200078ec0ff */
[----:B0-----:R-:W-:-:S06]  /*0160*/  IMAD.WIDE.U32 R2, R3, 0x4, R4 ;  /* 0x0000000403027825 */ /* 0x001fcc00078e0004 */
[----:B------:R-:W-:Y:S05]  /*0170*/  @!P0 BRA `(.L_x_16) ;  /* 0x0000000c00748947 */ /* 0x000fea0003800000 */
[----:B------:R-:W-:Y:S01]  /*0180*/  IMAD.IADD R10, R7, 0x1, -R0 ;  /* 0x00000001070a7824 */ /* 0x000fe200078e0a00 */
[----:B------:R-:W-:Y:S01]  /*0190*/  LOP3.LUT R11, R11, 0xffffffc, RZ, 0xc0, !PT ;  /* 0x0ffffffc0b0b7812 */ /* 0x000fe200078ec0ff */
[----:B------:R-:W-:Y:S01]  /*01a0*/  IMAD.MOV.U32 R13, RZ, RZ, 0x3 ;  /* 0x00000003ff0d7424 */ /* 0x000fe200078e00ff */
[----:B------:R-:W-:Y:S01]  /*01b0*/  LOP3.LUT R19, R0, 0x40, RZ, 0xfc, !PT ;  /* 0x0000004000137812 */ /* 0x000fe200078efcff */
[----:B------:R-:W-:Y:S01]  /*01c0*/  VIADD R8, R10, 0xffffffa0 ;  /* 0xffffffa00a087836 */ /* 0x000fe20000000000 */
[----:B------:R-:W-:Y:S01]  /*01d0*/  IADD3 R12, PT, PT, R0, -R7, RZ ;  /* 0x80000007000c7210 */ /* 0x000fe20007ffe0ff */
[----:B------:R-:W-:Y:S01]  /*01e0*/  BSSY.RECONVERGENT B2, `(.L_x_17) ;  /* 0x000001e000027945 */ /* 0x000fe20003800200 */
[----:B------:R-:W-:Y:S01]  /*01f0*/  IADD3 R11, PT, PT, -R11, 0x4, RZ ;  /* 0x000000040b0b7810 */ /* 0x000fe20007ffe1ff */
[----:B------:R-:W-:Y:S01]  /*0200*/  IMAD.MOV.U32 R9, RZ, RZ, 0x7f7fffff ;  /* 0x7f7fffffff097424 */ /* 0x000fe200078e00ff */
[C---:B------:R-:W-:Y:S01]  /*0210*/  ISETP.NE.AND P0, PT, R8.reuse, -0x60, PT ;  /* 0xffffffa00800780c */ /* 0x040fe20003f05270 */
[----:B------:R-:W-:Y:S01]  /*0220*/  VIADD R17, R19, 0x20 ;  /* 0x0000002013117836 */ /* 0x000fe20000000000 */
[----:B------:R-:W-:Y:S01]  /*0230*/  ISETP.NE.AND P4, PT, R8, -0x40, PT ;  /* 0xffffffc00800780c */ /* 0x000fe20003f85270 */
[----:B------:R-:W-:Y:S01]  /*0240*/  IMAD R13, R0, R13, 0xc0 ;  /* 0x000000c0000d7424 */ /* 0x000fe200078e020d */
[----:B------:R-:W-:Y:S01]  /*0250*/  ISETP.NE.AND P3, PT, R8, -0x20, PT ;  /* 0xffffffe00800780c */ /* 0x000fe20003f65270 */
[----:B------:R-:W-:Y:S01]  /*0260*/  IMAD.MOV.U32 R8, RZ, RZ, -0x1 ;  /* 0xffffffffff087424 */ /* 0x000fe200078e00ff */
[----:B------:R-:W-:-:S02]  /*0270*/  ISETP.NE.AND P2, PT, R12, -0x60, PT ;  /* 0xffffffa00c00780c */ /* 0x000fc40003f45270 */
[----:B------:R-:W-:-:S05]  /*0280*/  ISETP.NE.AND P1, PT, R11, RZ, PT ;  /* 0x000000ff0b00720c */ /* 0x000fca0003f25270 */
[----:B------:R-:W-:Y:S08]  /*0290*/  @!P0 BRA `(.L_x_18) ;  /* 0x0000000000488947 */ /* 0x000ff00003800000 */
[----:B------:R-:W-:Y:S01]  /*02a0*/  VIADD R15, R13, 0xffffff40 ;  /* 0xffffff400d0f7836 */ /* 0x000fe20000000000 */
[----:B------:R-:W2:Y:S03]  /*02b0*/  LDG.E R16, desc[UR4][R2.64+0x4] ;  /* 0x0000040402107981 */ /* 0x000ea6000c1e1900 */
[----:B------:R-:W-:Y:S01]  /*02c0*/  IMAD.WIDE.U32 R14, R15, 0x4, R4 ;  /* 0x000000040f0e7825 */ /* 0x000fe200078e0004 */
[----:B------:R-:W3:Y:S04]  /*02d0*/  LDG.E R8, desc[UR4][R2.64] ;  /* 0x0000000402087981 */ /* 0x000ee8000c1e1900 */
[----:B------:R-:W2:Y:S04]  /*02e0*/  LDG.E R21, desc[UR4][R14.64+0x4] ;  /* 0x000004040e157981 */ /* 0x000ea8000c1e1900 */
[----:B------:R-:W3:Y:S04]  /*02f0*/  LDG.E R9, desc[UR4][R14.64] ;  /* 0x000000040e097981 */ /* 0x000ee8000c1e1900 */
[----:B------:R-:W4:Y:S04]  /*0300*/  LDG.E R23, desc[UR4][R14.64+0x8] ;  /* 0x000008040e177981 */ /* 0x000f28000c1e1900 */
[----:B------:R-:W4:Y:S01]  /*0310*/  LDG.E R18, desc[UR4][R2.64+0x8] ;  /* 0x0000080402127981 */ /* 0x000f22000c1e1900 */
[----:B--2---:R-:W-:Y:S01]  /*0320*/  FADD R16, R16, -R21 ;  /* 0x8000001510107221 */ /* 0x004fe20000000000 */
[----:B---3--:R-:W-:-:S03]  /*0330*/  FADD R8, R8, -R9 ;  /* 0x8000000908087221 */ /* 0x008fc60000000000 */
[----:B------:R-:W-:-:S04]  /*0340*/  FMUL R9, R16, R16 ;  /* 0x0000001010097220 */ /* 0x000fc80000400000 */
[----:B------:R-:W-:Y:S01]  /*0350*/  FFMA R9, R8, R8, R9 ;  /* 0x0000000808097223 */ /* 0x000fe20000000009 */
[----:B----4-:R-:W-:-:S04]  /*0360*/  FADD R18, R18, -R23 ;  /* 0x8000001712127221 */ /* 0x010fc80000000000 */
[----:B------:R-:W-:Y:S01]  /*0370*/  FFMA R9, R18, R18, R9 ;  /* 0x0000001212097223 */ /* 0x000fe20000000009 */
[----:B------:R-:W-:-:S04]  /*0380*/  VIADD R8, R19, 0xffffffc0 ;  /* 0xffffffc013087836 */ /* 0x000fc80000000000 */
[----:B------:R-:W-:-:S04]  /*0390*/  FSETP.GEU.AND P0, PT, R9, 3.40282346638528859812e+38, PT ;  /* 0x7f7fffff0900780b */ /* 0x000fc80003f0e000 */
[----:B------:R-:W-:Y:S02]  /*03a0*/  FSEL R9, R9, 3.40282346638528859812e+38, !P0 ;  /* 0x7f7fffff09097808 */ /* 0x000fe40004000000 */
[----:B------:R-:W-:-:S07]  /*03b0*/  SEL R8, R8, 0xffffffff, !P0 ;  /* 0xffffffff08087807 */ /* 0x000fce0004000000 */
.L_x_18:
[----:B------:R-:W-:Y:S05]  /*03c0*/  BSYNC.RECONVERGENT B2 ;  /* 0x0000000000027941 */ /* 0x000fea0003800200 */
.L_x_17:
[----:B------:R-:W-:Y:S04]  /*03d0*/  BSSY.RECONVERGENT B2, `(.L_x_19) ;  /* 0x0000017000027945 */ /* 0x000fe80003800200 */
[----:B------:R-:W-:Y:S05]  /*03e0*/  @!P4 BRA `(.L_x_20) ;  /* 0x000000000054c947 */ /* 0x000fea0003800000 */
        /* <DEDUP_REMOVED lines=8> */
[----:B------:R-:W-:Y:S01]  /*0470*/  PLOP3.LUT P0, PT, PT, PT, PT, 0x80, 0x8 ;  /* 0x000000000008781c */ /* 0x000fe20003f0f070 */
[----:B--2---:R-:W-:Y:S01]  /*0480*/  FADD R18, R23, -R18 ;  /* 0x8000001217127221 */ /* 0x004fe20000000000 */
[----:B---3--:R-:W-:-:S03]  /*0490*/  FADD R16, R21, -R16 ;  /* 0x8000001015107221 */ /* 0x008fc60000000000 */
[----:B------:R-:W-:-:S04]  /*04a0*/  FMUL R21, R18, R18 ;  /* 0x0000001212157220 */ /* 0x000fc80000400000 */
[----:B------:R-:W-:Y:S01]  /*04b0*/  FFMA R21, R16, R16, R21 ;  /* 0x0000001010157223 */ /* 0x000fe20000000015 */
[----:B----4-:R-:W-:-:S04]  /*04c0*/  FADD R20, R25, -R20 ;  /* 0x8000001419147221 */ /* 0x010fc80000000000 */
[----:B------:R-:W-:-:S05]  /*04d0*/  FFMA R20, R20, R20, R21 ;  /* 0x0000001414147223 */ /* 0x000fca0000000015 */
[----:B------:R-:W-:Y:S02]  /*04e0*/  FSETP.GEU.AND P4, PT, R20, R9, PT ;  /* 0x000000091400720b */ /* 0x000fe40003f8e000 */
[----:B------:R-:W-:-:S11]  /*04f0*/  IADD3 R21, PT, PT, R19, -0x20, RZ ;  /* 0xffffffe013157810 */ /* 0x000fd60007ffe0ff */
[----:B------:R-:W-:-:S04]  /*0500*/  @P4 ISETP.GE.AND P5, PT, R21, R8, PT ;  /* 0x000000081500420c */ /* 0x000fc80003fa6270 */
[----:B------:R-:W-:-:S04]  /*0510*/  @P4 FSETP.EQ.AND P0, PT, R20, R9, !P5 ;  /* 0x000000091400420b */ /* 0x000fc80006f02000 */
[----:B------:R-:W-:Y:S02]  /*0520*/  SEL R8, R21, R8, P0 ;  /* 0x0000000815087207 */ /* 0x000fe40000000000 */
[----:B------:R-:W-:-:S07]  /*0530*/  FSEL R9, R20, R9, P0 ;  /* 0x0000000914097208 */ /* 0x000fce0000000000 */
.L_x_20:
[----:B------:R-:W-:Y:S05]  /*0540*/  BSYNC.RECONVERGENT B2 ;  /* 0x0000000000027941 */ /* 0x000fea0003800200 */
.L_x_19:
[----:B------:R-:W-:Y:S04]  /*0550*/  BSSY.RECONVERGENT B2, `(.L_x_21) ;  /* 0x0000015000027945 */ /* 0x000fe80003800200 */
[----:B------:R-:W-:Y:S05]  /*0560*/  @!P3 BRA `(.L_x_22) ;  /* 0x00000000004cb947 */ /* 0x000fea0003800000 */
[----:B------:R-:W-:Y:S01]  /*0570*/  IMAD.WIDE.U32 R14, R13, 0x4, R4 ;  /* 0x000000040d0e7825 */ /* 0x000fe200078e0004 */
[----:B------:R-:W2:Y:S04]  /*0580*/  LDG.E R23, desc[UR4][R2.64+0x4] ;  /* 0x0000040402177981 */ /* 0x000ea8000c1e1900 */
[----:B------:R-:W2:Y:S04]  /*0590*/  LDG.E R18, desc[UR4][R14.64+0x4] ;  /* 0x000004040e127981 */ /* 0x000ea8000c1e1900 */
[----:B------:R-:W3:Y:S04]  /*05a0*/  LDG.E R21, desc[UR4][R2.64] ;  /* 0x0000000402157981 */ /* 0x000ee8000c1e1900 */
        /* <DEDUP_REMOVED lines=15> */
.L_x_22:
[----:B------:R-:W-:Y:S05]  /*06a0*/  BSYNC.RECONVERGENT B2 ;  /* 0x0000000000027941 */ /* 0x000fea0003800200 */
.L_x_21:
        /* <DEDUP_REMOVED lines=20> */
[----:B------:R-:W-:Y:S02]  /*07f0*/  SEL R8, R17, R8, P0 ;  /* 0x0000000811087207 */ /* 0x000fe40000000000 */
[----:B------:R-:W-:-:S07]  /*0800*/  FSEL R9, R16, R9, P0 ;  /* 0x0000000910097208 */ /* 0x000fce0000000000 */
.L_x_24:
[----:B------:R-:W-:Y:S05]  /*0810*/  BSYNC.RECONVERGENT B2 ;  /* 0x0000000000027941 */ /* 0x000fea0003800200 */
.L_x_23:
[----:B------:R-:W-:Y:S01]  /*0820*/  BSSY.RECONVERGENT B2, `(.L_x_25) ;  /* 0x0000071000027945 */ /* 0x000fe20003800200 */
[----:B------:R-:W-:-:S03]  /*0830*/  VIADD R19, R19, 0x80 ;  /* 0x0000008013137836 */ /* 0x000fc60000000000 */
[----:B------:R-:W-:Y:S05]  /*0840*/  @!P1 BRA `(.L_x_26) ;  /* 0x0000000400b89947 */ /* 0x000fea0003800000 */
[----:B------:R-:W0:Y:S01]  /*0850*/  LDC.64 R4, c[0x0][0x380] ;  /* 0x0000e000ff047b82 */ /* 0x000e220000000a00 */
[----:B------:R-:W-:Y:S02]  /*0860*/  VIADD R12, R12, 0x80 ;  /* 0x000000800c0c7836 */ /* 0x000fe40000000000 */
[----:B------:R-:W-:Y:S02]  /*0870*/  VIADD R13, R13, 0x180 ;  /* 0x000001800d0d7836 */ /* 0x000fe40000000000 */
[----:B------:R-:W-:Y:S02]  /*0880*/  VIADD R14, R10, 0xffffff20 ;  /* 0xffffff200a0e7836 */ /* 0x000fe40000000000 */
[----:B------:R-:W-:-:S07]  /*0890*/  IMAD.MOV.U32 R15, RZ, RZ, R11 ;  /* 0x000000ffff0f7224 */ /* 0x000fce00078e000b */
.L_x_35:
[C---:B------:R-:W-:Y:S01]  /*08a0*/  ISETP.NE.AND P0, PT, R14.reuse, -0x60, PT ;  /* 0xffffffa00e00780c */ /* 0x040fe20003f05270 */
[----:B------:R-:W-:Y:S01]  /*08b0*/  VIADD R15, R15, 0x4 ;  /* 0x000000040f0f7836 */ /* 0x000fe20000000000 */
[----:B------:R-:W-:Y:S01]  /*08c0*/  BSSY.RECONVERGENT B3, `(.L_x_27) ;  /* 0x000001b000037945 */ /* 0x000fe20003800200 */
[C---:B------:R-:W-:Y:S02]  /*08d0*/  ISETP.NE.AND P4, PT, R14.reuse, -0x40, PT ;  /* 0xffffffc00e00780c */ /* 0x040fe40003f85270 */
[----:B------:R-:W-:Y:S02]  /*08e0*/  ISETP.NE.AND P3, PT, R14, -0x20, PT ;  /* 0xffffffe00e00780c */ /* 0x000fe40003f65270 */
[----:B------:R-:W-:Y:S02]  /*08f0*/  ISETP.NE.AND P2, PT, R12, -0x60, PT ;  /* 0xffffffa00c00780c */ /* 0x000fe40003f45270 */
[----:B------:R-:W-:-:S04]  /*0900*/  ISETP.NE.AND P1, PT, R15, RZ, PT ;  /* 0x000000ff0f00720c */ /* 0x000fc80003f25270 */
[----:B------:R-:W-:Y:S09]  /*0910*/  @!P0 BRA `(.L_x_28) ;  /* 0x0000000000548947 */ /* 0x000ff20003800000 */
[----:B------:R-:W-:Y:S01]  /*0920*/  IADD3 R11, PT, PT, R13, -0xc0, RZ ;  /* 0xffffff400d0b7810 */ /* 0x000fe20007ffe0ff */
[----:B------:R-:W2:Y:S04]  /*0930*/  LDG.E R18, desc[UR4][R2.64+0x4] ;  /* 0x0000040402127981 */ /* 0x000ea8000c1e1900 */
[----:B0-----:R-:W-:Y:S01]  /*0940*/  IMAD.WIDE.U32 R10, R11, 0x4, R4 ;  /* 0x000000040b0a7825 */ /* 0x001fe200078e0004 */
        /* <DEDUP_REMOVED lines=12> */
[----:B------:R-:W-:Y:S01]  /*0a10*/  FSETP.GEU.AND P5, PT, R20, R9, PT ;  /* 0x000000091400720b */ /* 0x000fe20003fae000 */
[----:B------:R-:W-:-:S12]  /*0a20*/  VIADD R17, R19, 0xffffffc0 ;  /* 0xffffffc013117836 */ /* 0x000fd80000000000 */
[----:B------:R-:W-:-:S04]  /*0a30*/  @P5 ISETP.GE.AND P6, PT, R17, R8, PT ;  /* 0x000000081100520c */ /* 0x000fc80003fc6270 */
[----:B------:R-:W-:-:S04]  /*0a40*/  @P5 FSETP.EQ.AND P0, PT, R20, R9, !P6 ;  /* 0x000000091400520b */ /* 0x000fc80007702000 */
[----:B------:R-:W-:Y:S02]  /*0a50*/  SEL R8, R17, R8, P0 ;  /* 0x0000000811087207 */ /* 0x000fe40000000000 */
[----:B------:R-:W-:-:S07]  /*0a60*/  FSEL R9, R20, R9, P0 ;  /* 0x0000000914097208 */ /* 0x000fce0000000000 */
.L_x_28:
[----:B------:R-:W-:Y:S05]  /*0a70*/  BSYNC.RECONVERGENT B3 ;  /* 0x0000000000037941 */ /* 0x000fea0003800200 */
.L_x_27:
[----:B------:R-:W-:Y:S04]  /*0a80*/  BSSY.RECONVERGENT B3, `(.L_x_29) ;  /* 0x0000017000037945 */ /* 0x000fe80003800200 */
[----:B------:R-:W-:Y:S05]  /*0a90*/  @!P4 BRA `(.L_x_30) ;  /* 0x000000000054c947 */ /* 0x000fea0003800000 */
[----:B------:R-:W-:Y:S01]  /*0aa0*/  VIADD R11, R13, 0xffffffa0 ;  /* 0xffffffa00d0b7836 */ /* 0x000fe20000000000 */
[----:B------:R-:W2:Y:S03]  /*0ab0*/  LDG.E R20, desc[UR4][R2.64+0x4] ;  /* 0x0000040402147981 */ /* 0x000ea6000c1e1900 */
[----:B0-----:R-:W-:Y:S01]  /*0ac0*/  IMAD.WIDE.U32 R10, R11, 0x4, R4 ;  /* 0x000000040b0a7825 */ /* 0x001fe200078e0004 */
[----:B------:R-:W3:Y:S04]  /*0ad0*/  LDG.E R21, desc[UR4][R2.64] ;  /* 0x0000000402157981 */ /* 0x000ee8000c1e1900 */
[----:B------:R-:W2:Y:S04]  /*0ae0*/  LDG.E R17, desc[UR4][R10.64+0x4] ;  /* 0x000004040a117981 */ /* 0x000ea8000c1e1900 */
[----:B------:R-:W3:Y:S04]  /*0af0*/  LDG.E R16, desc[UR4][R10.64] ;  /* 0x000000040a107981 */ /* 0x000ee8000c1e1900 */
[----:B------:R-:W4:Y:S04]  /*0b00*/  LDG.E R18, desc[UR4][R10.64+0x8] ;  /* 0x000008040a127981 */ /* 0x000f28000c1e1900 */
[----:B------:R-:W4:Y:S01]  /*0b10*/  LDG.E R23, desc[UR4][R2.64+0x8] ;  /* 0x0000080402177981 */ /* 0x000f22000c1e1900 */
[----:B------:R-:W-:Y:S01]  /*0b20*/  PLOP3.LUT P0, PT, PT, PT, PT, 0x80, 0x8 ;  /* 0x000000000008781c */ /* 0x000fe20003f0f070 */
[----:B--2---:R-:W-:Y:S01]  /*0b30*/  FADD R17, -R17, R20 ;  /* 0x0000001411117221 */ /* 0x004fe20000000100 */
[----:B---3--:R-:W-:-:S03]  /*0b40*/  FADD R16, -R16, R21 ;  /* 0x0000001510107221 */ /* 0x008fc60000000100 */
[----:B------:R-:W-:-:S04]  /*0b50*/  FMUL R17, R17, R17 ;  /* 0x0000001111117220 */ /* 0x000fc80000400000 */
[----:B------:R-:W-:Y:S01]  /*0b60*/  FFMA R17, R16, R16, R17 ;  /* 0x0000001010117223 */ /* 0x000fe20000000011 */
[----:B----4-:R-:W-:-:S04]  /*0b70*/  FADD R18, -R18, R23 ;  /* 0x0000001712127221 */ /* 0x010fc80000000100 */
[----:B------:R-:W-:-:S05]  /*0b80*/  FFMA R18, R18, R18, R17 ;  /* 0x0000001212127223 */ /* 0x000fca0000000011 */
[----:B------:R-:W-:Y:S01]  /*0b90*/  FSETP.GEU.AND P4, PT, R18, R9, PT ;  /* 0x000000091200720b */ /* 0x000fe20003f8e000 */
[----:B------:R-:W-:-:S12]  /*0ba0*/  VIADD R17, R19, 0xffffffe0 ;  /* 0xffffffe013117836 */ /* 0x000fd80000000000 */
[----:B------:R-:W-:-:S04]  /*0bb0*/  @P4 ISETP.GE.AND P5, PT, R17, R8, PT ;  /* 0x000000081100420c */ /* 0x000fc80003fa6270 */
[----:B------:R-:W-:-:S04]  /*0bc0*/  @P4 FSETP.EQ.AND P0, PT, R18, R9, !P5 ;  /* 0x000000091200420b */ /* 0x000fc80006f02000 */
[----:B------:R-:W-:Y:S02]  /*0bd0*/  SEL R8, R17, R8, P0 ;  /* 0x0000000811087207 */ /* 0x000fe40000000000 */
[----:B------:R-:W-:-:S07]  /*0be0*/  FSEL R9, R18, R9, P0 ;  /* 0x0000000912097208 */ /* 0x000fce0000000000 */
.L_x_30:
[----:B------:R-:W-:Y:S05]  /*0bf0*/  BSYNC.RECONVERGENT B3 ;  /* 0x0000000000037941 */ /* 0x000fea0003800200 */
.L_x_29:
[----:B------:R-:W-:Y:S04]  /*0c00*/  BSSY.RECONVERGENT B3, `(.L_x_31) ;  /* 0x0000015000037945 */ /* 0x000fe80003800200 */
[----:B------:R-:W-:Y:S05]  /*0c10*/  @!P3 BRA `(.L_x_32) ;  /* 0x00000000004cb947 */ /* 0x000fea0003800000 */
[----:B0-----:R-:W-:Y:S01]  /*0c20*/  IMAD.WIDE.U32 R10, R13, 0x4, R4 ;  /* 0x000000040d0a7825 */ /* 0x001fe200078e0004 */
[----:B------:R-:W2:Y:S04]  /*0c30*/  LDG.E R20, desc[UR4][R2.64+0x4] ;  /* 0x0000040402147981 */ /* 0x000ea8000c1e1900 */
[----:B------:R-:W2:Y:S04]  /*0c40*/  LDG.E R17, desc[UR4][R10.64+0x4] ;  /* 0x000004040a117981 */ /* 0x000ea8000c1e1900 */
[----:B------:R-:W3:Y:S04]  /*0c50*/  LDG.E R21, desc[UR4][R2.64] ;  /* 0x0000000402157981 */ /* 0x000ee8000c1e1900 */
[----:B------:R-:W3:Y:S04]  /*0c60*/  LDG.E R16, desc[UR4][R10.64] ;  /* 0x000000040a107981 */ /* 0x000ee8000c1e1900 */
[----:B------:R-:W4:Y:S04]  /*0c70*/  LDG.E R18, desc[UR4][R10.64+0x8] ;  /* 0x000008040a127981 */ /* 0x000f28000c1e1900 */
[----:B------:R-:W4:Y:S01]  /*0c80*/  LDG.E R23, desc[UR4][R2.64+0x8] ;  /* 0x0000080402177981 */ /* 0x000f22000c1e1900 */
[----:B------:R-:W-:Y:S01]  /*0c90*/  PLOP3.LUT P0, PT, PT, PT, PT, 0x80, 0x8 ;  /* 0x000000000008781c */ /* 0x000fe20003f0f070 */
[----:B--2---:R-:W-:-:S04]  /*0ca0*/  FADD R17, -R17, R20 ;  /* 0x0000001411117221 */ /* 0x004fc80000000100 */
[----:B------:R-:W-:Y:S01]  /*0cb0*/  FMUL R17, R17, R17 ;  /* 0x0000001111117220 */ /* 0x000fe20000400000 */
[----:B---3--:R-:W-:-:S04]  /*0cc0*/  FADD R16, -R16, R21 ;  /* 0x0000001510107221 */ /* 0x008fc80000000100 */
[----:B------:R-:W-:Y:S01]  /*0cd0*/  FFMA R17, R16, R16, R17 ;  /* 0x0000001010117223 */ /* 0x000fe20000000011 */
[----:B----4-:R-:W-:-:S04]  /*0ce0*/  FADD R18, -R18, R23 ;  /* 0x0000001712127221 */ /* 0x010fc80000000100 */
[----:B------:R-:W-:-:S05]  /*0cf0*/  FFMA R18, R18, R18, R17 ;  /* 0x0000001212127223 */ /* 0x000fca0000000011 */
[----:B------:R-:W-:-:S13]  /*0d00*/  FSETP.GEU.AND P3, PT, R18, R9, PT ;  /* 0x000000091200720b */ /* 0x000fda0003f6e000 */
[----:B------:R-:W-:-:S04]  /*0d10*/  @P3 ISETP.GE.AND P4, PT, R19, R8, PT ;  /* 0x000000081300320c */ /* 0x000fc80003f86270 */
[----:B------:R-:W-:-:S04]  /*0d20*/  @P3 FSETP.EQ.AND P0, PT, R18, R9, !P4 ;  /* 0x000000091200320b */ /* 0x000fc80006702000 */
[----:B------:R-:W-:Y:S02]  /*0d30*/  FSEL R9, R18, R9, P0 ;  /* 0x0000000912097208 */ /* 0x000fe40000000000 */
[----:B------:R-:W-:-:S07]  /*0d40*/  SEL R8, R19, R8, P0 ;  /* 0x0000000813087207 */ /* 0x000fce0000000000 */
.L_x_32:
[----:B------:R-:W-:Y:S05]  /*0d50*/  BSYNC.RECONVERGENT B3 ;  /* 0x0000000000037941 */ /* 0x000fea0003800200 */
.L_x_31:
[----:B------:R-:W-:Y:S01]  /*0d60*/  BSSY.RECONVERGENT B3, `(.L_x_33) ;  /* 0x0000017000037945 */ /* 0x000fe20003800200 */
[----:B------:R-:W-:-:S03]  /*0d70*/  VIADD R17, R19, 0x20 ;  /* 0x0000002013117836 */ /* 0x000fc60000000000 */
        /* <DEDUP_REMOVED lines=16> */
[----:B------:R-:W-:-:S13]  /*0e80*/  FSETP.GEU.AND P2, PT, R20, R9, PT ;  /* 0x000000091400720b */ /* 0x000fda0003f4e000 */
[----:B------:R-:W-:-:S04]  /*0e90*/  @P2 ISETP.GE.AND P3, PT, R17, R8, PT ;  /* 0x000000081100220c */ /* 0x000fc80003f66270 */
[----:B------:R-:W-:-:S04]  /*0ea0*/  @P2 FSETP.EQ.AND P0, PT, R20, R9, !P3 ;  /* 0x000000091400220b */ /* 0x000fc80005f02000 */
[----:B------:R-:W-:Y:S02]  /*0eb0*/  SEL R8, R17, R8, P0 ;  /* 0x0000000811087207 */ /* 0x000fe40000000000 */
[----:B------:R-:W-:-:S07]  /*0ec0*/  FSEL R9, R20, R9, P0 ;  /* 0x0000000914097208 */ /* 0x000fce0000000000 */
.L_x_34:
[----:B------:R-:W-:Y:S05]  /*0ed0*/  BSYNC.RECONVERGENT B3 ;  /* 0x0000000000037941 */ /* 0x000fea0003800200 */
.L_x_33:
[----:B------:R-:W-:Y:S01]  /*0ee0*/  VIADD R19, R19, 0x80 ;  /* 0x0000008013137836 */ /* 0x000fe20000000000 */
[----:B------:R-:W-:Y:S01]  /*0ef0*/  IADD3 R12, PT, PT, R12, 0x80, RZ ;  /* 0x000000800c0c7810 */ /* 0x000fe20007ffe0ff */
[----:B------:R-:W-:Y:S02]  /*0f00*/  VIADD R13, R13, 0x180 ;  /* 0x000001800d0d7836 */ /* 0x000fe40000000000 */
[----:B------:R-:W-:Y:S01]  /*0f10*/  VIADD R14, R14, 0xffffff80 ;  /* 0xffffff800e0e7836 */ /* 0x000fe20000000000 */
[----:B------:R-:W-:Y:S06]  /*0f20*/  @P1 BRA `(.L_x_35) ;  /* 0xfffffff8005c1947 */ /* 0x000fec000383ffff */
.L_x_26:
[----:B------:R-:W-:Y:S05]  /*0f30*/  BSYNC.RECONVERGENT B2 ;  /* 0x0000000000027941 */ /* 0x000fea0003800200 */
.L_x_25:
[----:B------:R-:W-:-:S07]  /*0f40*/  VIADD R19, R19, 0xffffffc0 ;  /* 0xffffffc013137836 */ /* 0x000fce0000000000 */
.L_x_16:
[----:B------:R-:W-:Y:S05]  /*0f50*/  BSYNC.RECONVERGENT B0 ;  /* 0x0000000000007941 */ /* 0x000fea0003800200 */
.L_x_15:
[----:B------:R-:W-:-:S13]  /*0f60*/  ISETP.NE.AND P0, PT, R6, RZ, PT ;  /* 0x000000ff0600720c */ /* 0x000fda0003f05270 */
[----:B------:R-:W-:Y:S05]  /*0f70*/  @!P0 BRA `(.L_x_14) ;  /* 0x0000000000fc8947 */ /* 0x000fea0003800000 */
[C---:B------:R-:W-:Y:S01]  /*0f80*/  IMAD.IADD R10, R19.reuse, 0x1, -R7 ;  /* 0x00000001130a7824 */ /* 0x040fe200078e0a07 */
[----:B------:R-:W-:Y:S01]  /*0f90*/  IADD3 R6, PT, PT, -R6, 0x1, RZ ;  /* 0x0000000106067810 */ /* 0x000fe20007ffe1ff */
[----:B------:R-:W-:Y:S01]  /*0fa0*/  BSSY.RECONVERGENT B0, `(.L_x_36) ;  /* 0x0000019000007945 */ /* 0x000fe20003800200 */
[----:B------:R-:W-:Y:S02]  /*0fb0*/  IMAD R21, R19, 0x3, RZ ;  /* 0x0000000313157824 */ /* 0x000fe400078e02ff */
[----:B------:R-:W-:Y:S02]  /*0fc0*/  ISETP.NE.AND P0, PT, R10, RZ, PT ;  /* 0x000000ff0a00720c */ /* 0x000fe40003f05270 */
[----:B------:R-:W-:-:S11]  /*0fd0*/  ISETP.NE.AND P3, PT, R6, RZ, PT ;  /* 0x000000ff0600720c */ /* 0x000fd60003f65270 */
[----:B------:R-:W-:Y:S05]  /*0fe0*/  @!P0 BRA `(.L_x_37) ;  /* 0x0000000000508947 */ /* 0x000fea0003800000 */
[----:B0-----:R-:W0:Y:S01]  /*0ff0*/  LDC.64 R4, c[0x0][0x380] ;  /* 0x0000e000ff047b82 */ /* 0x001e220000000a00 */
[----:B------:R-:W2:Y:S04]  /*1000*/  LDG.E R15, desc[UR4][R2.64+0x4] ;  /* 0x00000404020f7981 */ /* 0x000ea8000c1e1900 */
[----:B------:R-:W3:Y:S04]  /*1010*/  LDG.E R14, desc[UR4][R2.64] ;  /* 0x00000004020e7981 */ /* 0x000ee8000c1e1900 */
[----:B------:R-:W4:Y:S01]  /*1020*/  LDG.E R16, desc[UR4][R2.64+0x8] ;  /* 0x0000080402107981 */ /* 0x000f22000c1e1900 */
[----:B0-----:R-:W-:-:S05]  /*1030*/  IMAD.WIDE.U32 R4, R21, 0x4, R4 ;  /* 0x0000000415047825 */ /* 0x001fca00078e0004 */
[----:B------:R-:W2:Y:S04]  /*1040*/  LDG.E R12, desc[UR4][R4.64+0x4] ;  /* 0x00000404040c7981 */ /* 0x000ea8000c1e1900 */
[----:B------:R-:W3:Y:S04]  /*1050*/  LDG.E R11, desc[UR4][R4.64] ;  /* 0x00000004040b7981 */ /* 0x000ee8000c1e1900 */
[----:B------:R-:W4:Y:S01]  /*1060*/  LDG.E R13, desc[UR4][R4.64+0x8] ;  /* 0x00000804040d7981 */ /* 0x000f22000c1e1900 */
[----:B------:R-:W-:Y:S01]  /*1070*/  PLOP3.LUT P0, PT, PT, PT, PT, 0x80, 0x8 ;  /* 0x000000000008781c */ /* 0x000fe20003f0f070 */
[----:B--2---:R-:W-:Y:S01]  /*1080*/  FADD R12, -R12, R15 ;  /* 0x0000000f0c0c7221 */ /* 0x004fe20000000100 */
[----:B---3--:R-:W-:-:S03]  /*1090*/  FADD R11, -R11, R14 ;  /* 0x0000000e0b0b7221 */ /* 0x008fc60000000100 */
[----:B------:R-:W-:Y:S01]  /*10a0*/  FMUL R12, R12, R12 ;  /* 0x0000000c0c0c7220 */ /* 0x000fe20000400000 */
[----:B----4-:R-:W-:-:S03]  /*10b0*/  FADD R13, -R13, R16 ;  /* 0x000000100d0d7221 */ /* 0x010fc60000000100 */
[----:B------:R-:W-:-:S04]  /*10c0*/  FFMA R12, R11, R11, R12 ;  /* 0x0000000b0b0c7223 */ /* 0x000fc8000000000c */
[----:B------:R-:W-:-:S05]  /*10d0*/  FFMA R12, R13, R13, R12 ;  /* 0x0000000d0d0c7223 */ /* 0x000fca000000000c */
[----:B------:R-:W-:-:S13]  /*10e0*/  FSETP.GEU.AND P1, PT, R12, R9, PT ;  /* 0x000000090c00720b */ /* 0x000fda0003f2e000 */
[----:B------:R-:W-:-:S04]  /*10f0*/  @P1 ISETP.GE.AND P2, PT, R19, R8, PT ;  /* 0x000000081300120c */ /* 0x000fc80003f46270 */
[----:B------:R-:W-:-:S04]  /*1100*/  @P1 FSETP.EQ.AND P0, PT, R12, R9, !P2 ;  /* 0x000000090c00120b */ /* 0x000fc80005702000 */
[----:B------:R-:W-:Y:S02]  /*1110*/  FSEL R9, R12, R9, P0 ;  /* 0x000000090c097208 */ /* 0x000fe40000000000 */
[----:B------:R-:W-:-:S07]  /*1120*/  SEL R8, R19, R8, P0 ;  /* 0x0000000813087207 */ /* 0x000fce0000000000 */
.L_x_37:
[----:B------:R-:W-:Y:S05]  /*1130*/  BSYNC.RECONVERGENT B0 ;  /* 0x0000000000007941 */ /* 0x000fea0003800200 */
.L_x_36:
[----:B------:R-:W-:Y:S05]  /*1140*/  @!P3 BRA `(.L_x_14) ;  /* 0x000000000088b947 */ /* 0x000fea0003800000 */
[----:B0-----:R-:W0:Y:S01]  /*1150*/  LDC.64 R4, c[0x0][0x380] ;  /* 0x0000e000ff047b82 */ /* 0x001e220000000a00 */
[----:B------:R-:W-:Y:S01]  /*1160*/  VIADD R19, R19, 0x20 ;  /* 0x0000002013137836 */ /* 0x000fe20000000000 */
[----:B------:R-:W-:Y:S01]  /*1170*/  IADD3 R16, PT, PT, R10, 0x20, RZ ;  /* 0x000000200a107810 */ /* 0x000fe20007ffe0ff */
[----:B------:R-:W-:Y:S02]  /*1180*/  VIADD R21, R21, 0x60 ;  /* 0x0000006015157836 */ /* 0x000fe40000000000 */
[----:B------:R-:W-:-:S07]  /*1190*/  IMAD.MOV.U32 R18, RZ, RZ, R6 ;  /* 0x000000ffff127224 */ /* 0x000fce00078e0006 */
.L_x_40:
[----:B------:R-:W-:Y:S01]  /*11a0*/  ISETP.NE.AND P0, PT, R16, RZ, PT ;  /* 0x000000ff1000720c */ /* 0x000fe20003f05270 */
[----:B------:R-:W-:Y:S01]  /*11b0*/  VIADD R18, R18, 0x1 ;  /* 0x0000000112127836 */ /* 0x000fe20000000000 */
[----:B------:R-:W-:Y:S01]  /*11c0*/  BSSY.RECONVERGENT B0, `(.L_x_38) ;  /* 0x0000017000007945 */ /* 0x000fe20003800200 */
[----:B------:R-:W-:-:S03]  /*11d0*/  VIADD R16, R16, 0x20 ;  /* 0x0000002010107836 */ /* 0x000fc60000000000 */
[----:B------:R-:W-:-:S07]  /*11e0*/  ISETP.NE.AND P3, PT, R18, RZ, PT ;  /* 0x000000ff1200720c */ /* 0x000fce0003f65270 */
[----:B------:R-:W-:Y:S06]  /*11f0*/  @!P0 BRA `(.L_x_39) ;  /* 0x00000000004c8947 */ /* 0x000fec0003800000 */
        /* <DEDUP_REMOVED lines=19> */
.L_x_39:
[----:B------:R-:W-:Y:S05]  /*1330*/  BSYNC.RECONVERGENT B0 ;  /* 0x0000000000007941 */ /* 0x000fea0003800200 */
.L_x_38:
[----:B------:R-:W-:Y:S02]  /*1340*/  VIADD R19, R19, 0x20 ;  /* 0x0000002013137836 */ /* 0x000fe40000000000 */
[----:B------:R-:W-:Y:S01]  /*1350*/  VIADD R21, R21, 0x60 ;  /* 0x0000006015157836 */ /* 0x000fe20000000000 */
[----:B------:R-:W-:Y:S06]  /*1360*/  @P3 BRA `(.L_x_40) ;  /* 0xfffffffc008c3947 */ /* 0x000fec000383ffff */
.L_x_14:
[----:B------:R-:W-:Y:S05]  /*1370*/  BSYNC.RECONVERGENT B1 ;  /* 0x0000000000017941 */ /* 0x000fea0003800200 */
.L_x_13:
[----:B------:R-:W1:Y:S01]  /*1380*/  SHFL.DOWN PT, R2, R9, 0x10, 0x1f ;  /* 0x0a001f0009027f89 */ /* 0x000e6200000e0000 */
[----:B------:R-:W-:-:S03]  /*1390*/  PLOP3.LUT P0, PT, PT, PT, PT, 0x80, 0x8 ;  /* 0x000000000008781c */ /* 0x000fc60003f0f070 */
[----:B------:R-:W2:Y:S01]  /*13a0*/  SHFL.DOWN PT, R3, R8, 0x10, 0x1f ;  /* 0x0a001f0008037f89 */ /* 0x000ea200000e0000 */
[----:B-1----:R-:W-:-:S13]  /*13b0*/  FSETP.GT.AND P1, PT, R9, R2, PT ;  /* 0x000000020900720b */ /* 0x002fda0003f24000 */
[----:B--2---:R-:W-:-:S04]  /*13c0*/  @!P1 ISETP.GE.AND P2, PT, R3, R8, PT ;  /* 0x000000080300920c */ /* 0x004fc80003f46270 */
[----:B------:R-:W-:-:S04]  /*13d0*/  @!P1 FSETP.EQ.AND P0, PT, R9, R2, !P2 ;  /* 0x000000020900920b */ /* 0x000fc80005702000 */
[----:B------:R-:W-:Y:S02]  /*13e0*/  FSEL R2, R2, R9, P0 ;  /* 0x0000000902027208 */ /* 0x000fe40000000000 */
[----:B------:R-:W-:Y:S02]  /*13f0*/  SEL R3, R3, R8, P0 ;  /* 0x0000000803037207 */ /* 0x000fe40000000000 */
[----:B------:R-:W-:Y:S01]  /*1400*/  PLOP3.LUT P0, PT, PT, PT, PT, 0x80, 0x8 ;  /* 0x000000000008781c */ /* 0x000fe20003f0f070 */
[----:B0-----:R-:W0:Y:S04]  /*1410*/  SHFL.DOWN PT, R5, R2, 0x8, 0x1f ;  /* 0x09001f0002057f89 */ /* 0x001e2800000e0000 */
[----:B------:R-:W1:Y:S01]  /*1420*/  SHFL.DOWN PT, R4, R3, 0x8, 0x1f ;  /* 0x09001f0003047f89 */ /* 0x000e6200000e0000 */
[----:B0-----:R-:W-:-:S13]  /*1430*/  FSETP.GT.AND P1, PT, R2, R5, PT ;  /* 0x000000050200720b */ /* 0x001fda0003f24000 */
[----:B-1----:R-:W-:-:S04]  /*1440*/  @!P1 ISETP.GE.AND P2, PT, R4, R3, PT ;  /* 0x000000030400920c */ /* 0x002fc80003f46270 */
[----:B------:R-:W-:-:S04]  /*1450*/  @!P1 FSETP.EQ.AND P0, PT, R2, R5, !P2 ;  /* 0x000000050200920b */ /* 0x000fc80005702000 */
[----:B------:R-:W-:Y:S02]  /*1460*/  FSEL R5, R5, R2, P0 ;  /* 0x0000000205057208 */ /* 0x000fe40000000000 */
[----:B------:R-:W-:Y:S02]  /*1470*/  SEL R4, R4, R3, P0 ;  /* 0x0000000304047207 */ /* 0x000fe40000000000 */
[----:B------:R-:W-:Y:S01]  /*1480*/  PLOP3.LUT P0, PT, PT, PT, PT, 0x80, 0x8 ;  /* 0x000000000008781c */ /* 0x000fe20003f0f070 */
[----:B------:R-:W0:Y:S04]  /*1490*/  SHFL.DOWN PT, R6, R5, 0x4, 0x1f ;  /* 0x08801f0005067f89 */ /* 0x000e2800000e0000 */
        /* <DEDUP_REMOVED lines=11> */
[----:B------:R-:W-:Y:S02]  /*1550*/  @!P1 FSETP.EQ.AND P0, PT, R6, R3, !P2 ;  /* 0x000000030600920b */ /* 0x000fe40005702000 */
[----:B------:R-:W-:Y:S02]  /*1560*/  ISETP.NE.AND P1, PT, R0, RZ, PT ;  /* 0x000000ff0000720c */ /* 0x000fe40003f25270 */
[----:B------:R-:W-:Y:S02]  /*1570*/  FSEL R4, R3, R6, P0 ;  /* 0x0000000603047208 */ /* 0x000fe40000000000 */
[----:B------:R-:W-:-:S03]  /*1580*/  SEL R0, R9, R2, P0 ;  /* 0x0000000209007207 */ /* 0x000fc60000000000 */
[----:B------:R0:W1:Y:S04]  /*1590*/  SHFL.DOWN PT, R5, R4, 0x1, 0x1f ;  /* 0x08201f0004057f89 */ /* 0x00006800000e0000 */
[----:B------:R0:W2:Y:S02]  /*15a0*/  SHFL.DOWN PT, R9, R0, 0x1, 0x1f ;  /* 0x08201f0000097f89 */ /* 0x0000a400000e0000 */
[----:B------:R-:W-:Y:S05]  /*15b0*/  @P1 EXIT ;  /* 0x000000000000194d */ /* 0x000fea0003800000 */
[----:B------:R-:W3:Y:S01]  /*15c0*/  LDC.64 R2, c[0x0][0x388] ;  /* 0x0000e200ff027b82 */ /* 0x000ee20000000a00 */
[CC--:B-1----:R-:W-:Y:S02]  /*15d0*/  FSETP.NEU.AND P1, PT, R4.reuse, R5.reuse, PT ;  /* 0x000000050400720b */ /* 0x0c2fe40003f2d000 */
[----:B------:R-:W-:-:S11]  /*15e0*/  FSETP.GT.AND P0, PT, R4, R5, PT ;  /* 0x000000050400720b */ /* 0x000fd60003f04000 */
[----:B0-2---:R-:W-:-:S04]  /*15f0*/  @!P1 VIMNMX R0, PT, PT, R0, R9, PT ;  /* 0x0000000900009248 */ /* 0x005fc80003fe0100 */
[----:B------:R-:W-:Y:S01]  /*1600*/  SEL R9, R9, R0, P0 ;  /* 0x0000000009097207 */ /* 0x000fe20000000000 */
[----:B---3--:R-:W-:-:S05]  /*1610*/  IMAD.WIDE.U32 R2, R7, 0x4, R2 ;  /* 0x0000000407027825 */ /* 0x008fca00078e0002 */
[----:B------:R-:W-:Y:S01]  /*1620*/  STG.E desc[UR4][R2.64], R9 ;  /* 0x0000000902007986 */ /* 0x000fe2000c101904 */
[----:B------:R-:W-:Y:S05]  /*1630*/  EXIT ;  /* 0x000000000000794d */ /* 0x000fea0003800000 */
.L_x_41:
        /* <DEDUP_REMOVED lines=12> */
.L_x_43:


//--------------------- .nv.shared._Z23perBlockNearestNeighborPfPii --------------------------
	.section	.nv.shared._Z23perBlockNearestNeighborPfPii,"aw",@nobits
	.sectionflags	@""
	.align	4
.nv.shared._Z23perBlockNearestNeighborPfPii:
	.zero		3072


//--------------------- .nv.shared.reserved.0     --------------------------
	.section	.nv.shared.reserved.0,"aw",@nobits
	.weak		__nv_reservedSMEM_offset_0_alias
	.size		__nv_reservedSMEM_offset_0_alias, 0, 64
	.other		__nv_reservedSMEM_offset_0_alias,@"STO_CUDA_RESERVED_SHARED STV_DEFAULT"
__nv_reservedSMEM_offset_0_alias:
	.zero		0
	.zero		64


//--------------------- .nv.constant0._Z23perBlockNearestNeighborPfPii --------------------------
	.section	.nv.constant0._Z23perBlockNearestNeighborPfPii,"a",@progbits
	.sectionflags	@""
	.align	4
.nv.constant0._Z23perBlockNearestNeighborPfPii:
	.zero		916


//--------------------- .nv.constant0._Z24warpBasedNearestNeighborPfPii --------------------------
	.section	.nv.constant0._Z24warpBasedNearestNeighborPfPii,"a",@progbits
	.sectionflags	@""
	.align	4
.nv.constant0._Z24warpBasedNearestNeighborPfPii:
	.zero		916


//--------------------- SYMBOLS --------------------------

	.type		.nv.reservedSmem.offset0,@object
	.size		.nv.reservedSmem.offset0,0x4
	.type		.nv.reservedSmem.cap,@object
	.size		.nv.reservedSmem.cap,0x4
